	.target	sm_90a

	.elftype	@"ET_EXEC"


//--------------------- .note.nv.tkinfo           --------------------------
	.section	.note.nv.tkinfo,"",@"SHT_NOTE"
	.sectionflags	@"SHF_NOTE_NV_TKINFO"
	.tkinfo
        /*0018*/ 	.word	0x00000002
        /*0030*/ 	.string	""
        /*0030*/ 	.string	"ptxas"
        /*0030*/ 	.string	"Cuda compilation tools, release 13.0, V13.0.88"
        /*0030*/ 	.string	"Build cuda_13.0.r13.0/compiler.36424714_0"
        /*0030*/ 	.string	"-arch sm_90a -m 64 "



//--------------------- .note.nv.cuinfo           --------------------------
	.section	.note.nv.cuinfo,"",@"SHT_NOTE"
	.sectionflags	@"SHF_NOTE_NV_CUINFO"
        /*0018*/ 	.short	0x0002
        /*001a*/ 	.short	0x005a
        /*001c*/ 	.short	0x0082
	.zero		2


//--------------------- .nv.info                  --------------------------
	.section	.nv.info,"",@"SHT_CUDA_INFO"
	.align	4


	//----- nvinfo : EIATTR_REGCOUNT
	.align		4
        /*0000*/ 	.byte	0x04, 0x2f
        /*0002*/ 	.short	(.L_15 - .L_14)
	.align		4
.L_14:
        /*0004*/ 	.word	index@(_ZN7cutlass13device_kernelINS_4gemm6kernel13GemmUniversalIN4cute5tupleIJiiiiEEENS1_10collective13CollectiveMmaINS1_34MainloopSm90TmaGmmaWarpSpecializedILi4ENS5_IJNS4_1CILi1EEESB_SB_EEENS1_35KernelTmaWarpSpecializedCooperativeEEENS5_IJNSA_ILi128EEENSA_ILi256EEENSA_ILi32EEEEEENS_10tfloat32_tENS5_IJlSB_lEEESJ_SK_NS4_8TiledMMAINS4_8MMA_AtomIJNS4_4SM904GMMA30MMA_64x256x8_F32TF32TF32_SS_TNILNSO_7ScaleInE1ELSQ_1EEEEEENS4_6LayoutINS5_IJNSA_ILi2EEESB_SB_EEENS5_IJSB_NSA_ILi0EEESW_EEEEENS5_IJNS4_10UnderscoreESZ_SZ_EEEEENS4_13SM90_TMA_LOADENS4_14ComposedLayoutINS4_7SwizzleILi3ELi4ELi3EEENS4_18smem_ptr_flag_bitsILi32EEENST_INS5_IJNSA_ILi8EEESH_EEENS5_IJSH_SB_EEEEEEEvNS4_8identityES12_S1C_vS1D_EENS_8epilogue10collective6detail29Sm90TmaWarpSpecializedAdapterINS1G_15DefaultEpilogueISJ_SK_SK_NS1F_6thread17LinearCombinationISJ_Li1EffLNS1K_9ScaleType4KindE0ELNS_15FloatRoundStyleE2ESJ_EENS1_15EpilogueDefaultEEEEEvvEEEEvNT_6ParamsE)
        /*0008*/ 	.word	0x000000a8


	//----- nvinfo : EIATTR_FRAME_SIZE
	.align		4
.L_15:
        /*000c*/ 	.byte	0x04, 0x11
        /*000e*/ 	.short	(.L_17 - .L_16)
	.align		4
.L_16:
        /*0010*/ 	.word	index@(_ZN7cutlass13device_kernelINS_4gemm6kernel13GemmUniversalIN4cute5tupleIJiiiiEEENS1_10collective13CollectiveMmaINS1_34MainloopSm90TmaGmmaWarpSpecializedILi4ENS5_IJNS4_1CILi1EEESB_SB_EEENS1_35KernelTmaWarpSpecializedCooperativeEEENS5_IJNSA_ILi128EEENSA_ILi256EEENSA_ILi32EEEEEENS_10tfloat32_tENS5_IJlSB_lEEESJ_SK_NS4_8TiledMMAINS4_8MMA_AtomIJNS4_4SM904GMMA30MMA_64x256x8_F32TF32TF32_SS_TNILNSO_7ScaleInE1ELSQ_1EEEEEENS4_6LayoutINS5_IJNSA_ILi2EEESB_SB_EEENS5_IJSB_NSA_ILi0EEESW_EEEEENS5_IJNS4_10UnderscoreESZ_SZ_EEEEENS4_13SM90_TMA_LOADENS4_14ComposedLayoutINS4_7SwizzleILi3ELi4ELi3EEENS4_18smem_ptr_flag_bitsILi32EEENST_INS5_IJNSA_ILi8EEESH_EEENS5_IJSH_SB_EEEEEEEvNS4_8identityES12_S1C_vS1D_EENS_8epilogue10collective6detail29Sm90TmaWarpSpecializedAdapterINS1G_15DefaultEpilogueISJ_SK_SK_NS1F_6thread17LinearCombinationISJ_Li1EffLNS1K_9ScaleType4KindE0ELNS_15FloatRoundStyleE2ESJ_EENS1_15EpilogueDefaultEEEEEvvEEEEvNT_6ParamsE)
        /*0014*/ 	.word	0x00000000


	//----- nvinfo : EIATTR_MIN_STACK_SIZE
	.align		4
.L_17:
        /*0018*/ 	.byte	0x04, 0x12
        /*001a*/ 	.short	(.L_19 - .L_18)
	.align		4
.L_18:
        /*001c*/ 	.word	index@(_ZN7cutlass13device_kernelINS_4gemm6kernel13GemmUniversalIN4cute5tupleIJiiiiEEENS1_10collective13CollectiveMmaINS1_34MainloopSm90TmaGmmaWarpSpecializedILi4ENS5_IJNS4_1CILi1EEESB_SB_EEENS1_35KernelTmaWarpSpecializedCooperativeEEENS5_IJNSA_ILi128EEENSA_ILi256EEENSA_ILi32EEEEEENS_10tfloat32_tENS5_IJlSB_lEEESJ_SK_NS4_8TiledMMAINS4_8MMA_AtomIJNS4_4SM904GMMA30MMA_64x256x8_F32TF32TF32_SS_TNILNSO_7ScaleInE1ELSQ_1EEEEEENS4_6LayoutINS5_IJNSA_ILi2EEESB_SB_EEENS5_IJSB_NSA_ILi0EEESW_EEEEENS5_IJNS4_10UnderscoreESZ_SZ_EEEEENS4_13SM90_TMA_LOADENS4_14ComposedLayoutINS4_7SwizzleILi3ELi4ELi3EEENS4_18smem_ptr_flag_bitsILi32EEENST_INS5_IJNSA_ILi8EEESH_EEENS5_IJSH_SB_EEEEEEEvNS4_8identityES12_S1C_vS1D_EENS_8epilogue10collective6detail29Sm90TmaWarpSpecializedAdapterINS1G_15DefaultEpilogueISJ_SK_SK_NS1F_6thread17LinearCombinationISJ_Li1EffLNS1K_9ScaleType4KindE0ELNS_15FloatRoundStyleE2ESJ_EENS1_15EpilogueDefaultEEEEEvvEEEEvNT_6ParamsE)
        /*0020*/ 	.word	0x00000000
.L_19:


//--------------------- .nv.compat                --------------------------
	.section	.nv.compat,"",@"SHT_CUDA_COMPAT_INFO"
	.align	4
        /*0000*/ 	.byte	0x02, 0x09, 0x01, 0x00, 0x02, 0x02, 0x04, 0x00, 0x02, 0x05, 0x05, 0x00, 0x03, 0x07, 0x01, 0x01
        /*0010*/ 	.byte	0x02, 0x03, 0x01, 0x00, 0x02, 0x06, 0x01, 0x00, 0x04, 0x0b, 0x08, 0x00, 0x00, 0x00, 0x00, 0x00
        /*0020*/ 	.byte	0x00, 0x00, 0x00, 0x00


//--------------------- .nv.info._ZN7cutlass13device_kernelINS_4gemm6kernel13GemmUniversalIN4cute5tupleIJiiiiEEENS1_10collective13CollectiveMmaINS1_34MainloopSm90TmaGmmaWarpSpecializedILi4ENS5_IJNS4_1CILi1EEESB_SB_EEENS1_35KernelTmaWarpSpecializedCooperativeEEENS5_IJNSA_ILi128EEENSA_ILi256EEENSA_ILi32EEEEEENS_10tfloat32_tENS5_IJlSB_lEEESJ_SK_NS4_8TiledMMAINS4_8MMA_AtomIJNS4_4SM904GMMA30MMA_64x256x8_F32TF32TF32_SS_TNILNSO_7ScaleInE1ELSQ_1EEEEEENS4_6LayoutINS5_IJNSA_ILi2EEESB_SB_EEENS5_IJSB_NSA_ILi0EEESW_EEEEENS5_IJNS4_10UnderscoreESZ_SZ_EEEEENS4_13SM90_TMA_LOADENS4_14ComposedLayoutINS4_7SwizzleILi3ELi4ELi3EEENS4_18smem_ptr_flag_bitsILi32EEENST_INS5_IJNSA_ILi8EEESH_EEENS5_IJSH_SB_EEEEEEEvNS4_8identityES12_S1C_vS1D_EENS_8epilogue10collective6detail29Sm90TmaWarpSpecializedAdapterINS1G_15DefaultEpilogueISJ_SK_SK_NS1F_6thread17LinearCombinationISJ_Li1EffLNS1K_9ScaleType4KindE0ELNS_15FloatRoundStyleE2ESJ_EENS1_15EpilogueDefaultEEEEEvvEEEEvNT_6ParamsE --------------------------
	.section	.nv.info._ZN7cutlass13device_kernelINS_4gemm6kernel13GemmUniversalIN4cute5tupleIJiiiiEEENS1_10collective13CollectiveMmaINS1_34MainloopSm90TmaGmmaWarpSpecializedILi4ENS5_IJNS4_1CILi1EEESB_SB_EEENS1_35KernelTmaWarpSpecializedCooperativeEEENS5_IJNSA_ILi128EEENSA_ILi256EEENSA_ILi32EEEEEENS_10tfloat32_tENS5_IJlSB_lEEESJ_SK_NS4_8TiledMMAINS4_8MMA_AtomIJNS4_4SM904GMMA30MMA_64x256x8_F32TF32TF32_SS_TNILNSO_7ScaleInE1ELSQ_1EEEEEENS4_6LayoutINS5_IJNSA_ILi2EEESB_SB_EEENS5_IJSB_NSA_ILi0EEESW_EEEEENS5_IJNS4_10UnderscoreESZ_SZ_EEEEENS4_13SM90_TMA_LOADENS4_14ComposedLayoutINS4_7SwizzleILi3ELi4ELi3EEENS4_18smem_ptr_flag_bitsILi32EEENST_INS5_IJNSA_ILi8EEESH_EEENS5_IJSH_SB_EEEEEEEvNS4_8identityES12_S1C_vS1D_EENS_8epilogue10collective6detail29Sm90TmaWarpSpecializedAdapterINS1G_15DefaultEpilogueISJ_SK_SK_NS1F_6thread17LinearCombinationISJ_Li1EffLNS1K_9ScaleType4KindE0ELNS_15FloatRoundStyleE2ESJ_EENS1_15EpilogueDefaultEEEEEvvEEEEvNT_6ParamsE,"",@"SHT_CUDA_INFO"
	.sectionflags	@""
	.align	4


	//----- nvinfo : EIATTR_CUDA_API_VERSION
	.align		4
        /*0000*/ 	.byte	0x04, 0x37
        /*0002*/ 	.short	(.L_21 - .L_20)
.L_20:
        /*0004*/ 	.word	0x00000082


	//----- nvinfo : EIATTR_KPARAM_INFO
	.align		4
.L_21:
        /*0008*/ 	.byte	0x04, 0x17
        /*000a*/ 	.short	(.L_23 - .L_22)
.L_22:
        /*000c*/ 	.word	0x00000000
        /*0010*/ 	.short	0x0000
        /*0012*/ 	.short	0x0070
        /*0014*/ 	.byte	0x00, 0xf0, 0x01, 0x10


	//----- nvinfo : EIATTR_SPARSE_MMA_MASK
	.align		4
.L_23:
        /*0018*/ 	.byte	0x03, 0x50
        /*001a*/ 	.short	0x0000


	//----- nvinfo : EIATTR_MAXREG_COUNT
	.align		4
        /*001c*/ 	.byte	0x03, 0x1b
        /*001e*/ 	.short	0x00a8


	//----- nvinfo : EIATTR_NUM_BARRIERS
	.align		4
        /*0020*/ 	.byte	0x02, 0x4c
        /*0022*/ 	.byte	0x01
	.zero		1


	//----- nvinfo : EIATTR_EXTERNS
	.align		4
        /*0024*/ 	.byte	0x04, 0x0f
        /*0026*/ 	.short	(.L_25 - .L_24)


	//   ....[0]....
	.align		4
.L_24:
        /*0028*/ 	.word	index@(__assertfail)


	//----- nvinfo : EIATTR_MERCURY_ISA_VERSION
	.align		4
.L_25:
        /*002c*/ 	.byte	0x03, 0x5f
        /*002e*/ 	.short	0x0101


	//----- nvinfo : EIATTR_INT_WARP_WIDE_INSTR_OFFSETS
	.align		4
        /*0030*/ 	.byte	0x04, 0x31
        /*0032*/ 	.short	(.L_27 - .L_26)


	//   ....[0]....
.L_26:
        /*0034*/ 	.word	0x000003b0


	//   ....[1]....
        /*0038*/ 	.word	0x000003e0


	//   ....[2]....
        /*003c*/ 	.word	0x000004c0


	//----- nvinfo : EIATTR_COOP_GROUP_MASK_REGIDS
	.align		4
.L_27:
        /*0040*/ 	.byte	0x04, 0x29
        /*0042*/ 	.short	(.L_29 - .L_28)


	//   ....[0]....
.L_28:
        /*0044*/ 	.word	0xffffffff


	//   ....[1]....
        /*0048*/ 	.word	0xffffffff


	//   ....[2]....
        /*004c*/ 	.word	0xffffffff


	//   ....[3]....
        /*0050*/ 	.word	0xffffffff


	//   ....[4]....
        /*0054*/ 	.word	0xffffffff


	//----- nvinfo : EIATTR_COOP_GROUP_INSTR_OFFSETS
	.align		4
.L_29:
        /*0058*/ 	.byte	0x04, 0x28
        /*005a*/ 	.short	(.L_31 - .L_30)


	//   ....[0]....
.L_30:
        /*005c*/ 	.word	0x00000060


	//   ....[1]....
        /*0060*/ 	.word	0x00000070


	//   ....[2]....
        /*0064*/ 	.word	0x00000130


	//   ....[3]....
        /*0068*/ 	.word	0x000002c0


	//   ....[4]....
        /*006c*/ 	.word	0x00000f70


	//----- nvinfo : EIATTR_REG_RECONFIG
	.align		4
.L_31:
        /*0070*/ 	.byte	0x01, 0x54
	.zero		2


	//----- nvinfo : EIATTR_SYSCALL_OFFSETS
	.align		4
        /*0074*/ 	.byte	0x04, 0x46
        /*0076*/ 	.short	(.L_33 - .L_32)


	//   ....[0]....
.L_32:
        /*0078*/ 	.word	0x00001130


	//----- nvinfo : EIATTR_MBARRIER_INSTR_OFFSETS
	.align		4
.L_33:
        /*007c*/ 	.byte	0x04, 0x39
        /*007e*/ 	.short	(.L_35 - .L_34)


	//   ....[0]....
.L_34:
        /*0080*/ 	.word	0x00000230
        /*0084*/ 	.word	0x000000ff
        /*0088*/ 	.word	0x00000000
        /*008c*/ 	.short	0x0100
        /*008e*/ 	.byte	0x08
	.zero		1


	//   ....[1]....
        /*0090*/ 	.word	0x00000240
        /*0094*/ 	.word	0x000000ff
        /*0098*/ 	.word	0x00000020
        /*009c*/ 	.short	0x0100
        /*009e*/ 	.byte	0x08
	.zero		1


	//   ....[2]....
        /*00a0*/ 	.word	0x00000250
        /*00a4*/ 	.word	0x000000ff
        /*00a8*/ 	.word	0x00000008
        /*00ac*/ 	.short	0x0100
        /*00ae*/ 	.byte	0x08
	.zero		1


	//   ....[3]....
        /*00b0*/ 	.word	0x00000260
        /*00b4*/ 	.word	0x000000ff
        /*00b8*/ 	.word	0x00000028
        /*00bc*/ 	.short	0x0100
        /*00be*/ 	.byte	0x08
	.zero		1


	//   ....[4]....
        /*00c0*/ 	.word	0x00000270
        /*00c4*/ 	.word	0x000000ff
        /*00c8*/ 	.word	0x00000010
        /*00cc*/ 	.short	0x0100
        /*00ce*/ 	.byte	0x08
	.zero		1


	//   ....[5]....
        /*00d0*/ 	.word	0x00000280
        /*00d4*/ 	.word	0x000000ff
        /*00d8*/ 	.word	0x00000030
        /*00dc*/ 	.short	0x0100
        /*00de*/ 	.byte	0x08
	.zero		1


	//   ....[6]....
        /*00e0*/ 	.word	0x00000290
        /*00e4*/ 	.word	0x000000ff
        /*00e8*/ 	.word	0x00000018
        /*00ec*/ 	.short	0x0100
        /*00ee*/ 	.byte	0x08
	.zero		1


	//   ....[7]....
        /*00f0*/ 	.word	0x000002a0
        /*00f4*/ 	.word	0x000000ff
        /*00f8*/ 	.word	0x00000038
        /*00fc*/ 	.short	0x0100
        /*00fe*/ 	.byte	0x08
	.zero		1


	//   ....[8]....
        /*0100*/ 	.word	0x00000530
        /*0104*/ 	.word	0x000000ff
        /*0108*/ 	.word	0x00000050
        /*010c*/ 	.short	0x0100
        /*010e*/ 	.byte	0x06
	.zero		1


	//   ....[9]....
        /*0110*/ 	.word	0x00000590
        /*0114*/ 	.word	0x000000ff
        /*0118*/ 	.word	0x00000058
        /*011c*/ 	.short	0x0100
        /*011e*/ 	.byte	0x06
	.zero		1


	//   ....[10]....
        /*0120*/ 	.word	0x000011b0
        /*0124*/ 	.word	0x00000003
        /*0128*/ 	.word	0x00000000
        /*012c*/ 	.short	0x010a
        /*012e*/ 	.byte	0x3f
	.zero		1


	//   ....[11]....
        /*0130*/ 	.word	0x000011f0
        /*0134*/ 	.word	0x00000003
        /*0138*/ 	.word	0x00000000
        /*013c*/ 	.short	0x010a
        /*013e*/ 	.byte	0x3f
	.zero		1


	//   ....[12]....
        /*0140*/ 	.word	0x000015c0
        /*0144*/ 	.word	0x000000ff
        /*0148*/ 	.word	0x00000000
        /*014c*/ 	.short	0x010a
        /*014e*/ 	.byte	0x08
	.zero		1


	//   ....[13]....
        /*0150*/ 	.word	0x00001600
        /*0154*/ 	.word	0x000000ff
        /*0158*/ 	.word	0x00000000
        /*015c*/ 	.short	0x010a
        /*015e*/ 	.byte	0x08
	.zero		1


	//   ....[14]....
        /*0160*/ 	.word	0x00001890
        /*0164*/ 	.word	0x000000ff
        /*0168*/ 	.word	0x00000000
        /*016c*/ 	.short	0x0101
        /*016e*/ 	.byte	0x08
	.zero		1


	//   ....[15]....
        /*0170*/ 	.word	0x00001a70
        /*0174*/ 	.word	0x000000ff
        /*0178*/ 	.word	0x00000000
        /*017c*/ 	.short	0x0101
        /*017e*/ 	.byte	0x04
	.zero		1


	//   ....[16]....
        /*0180*/ 	.word	0x0000a8e0
        /*0184*/ 	.word	0x0000000c
        /*0188*/ 	.word	0x00000020
        /*018c*/ 	.short	0x010a
        /*018e*/ 	.byte	0x3f
	.zero		1


	//   ....[17]....
        /*0190*/ 	.word	0x0000aca0
        /*0194*/ 	.word	0x00000005
        /*0198*/ 	.word	0x00000058
        /*019c*/ 	.short	0x0101
        /*019e*/ 	.byte	0x3f
	.zero		1


	//   ....[18]....
        /*01a0*/ 	.word	0x0000b3a0
        /*01a4*/ 	.word	0x00000007
        /*01a8*/ 	.word	0x00000000
        /*01ac*/ 	.short	0x010a
        /*01ae*/ 	.byte	0x3f
	.zero		1


	//   ....[19]....
        /*01b0*/ 	.word	0x0000b420
        /*01b4*/ 	.word	0x00000006
        /*01b8*/ 	.word	0x00000000
        /*01bc*/ 	.short	0x010a
        /*01be*/ 	.byte	0x3f
	.zero		1


	//   ....[20]....
        /*01c0*/ 	.word	0x0000b4b0
        /*01c4*/ 	.word	0x00000007
        /*01c8*/ 	.word	0x00000000
        /*01cc*/ 	.short	0x010a
        /*01ce*/ 	.byte	0x3f
	.zero		1


	//   ....[21]....
        /*01d0*/ 	.word	0x0000b540
        /*01d4*/ 	.word	0x00000005
        /*01d8*/ 	.word	0x00000000
        /*01dc*/ 	.short	0x010a
        /*01de*/ 	.byte	0x3f
	.zero		1


	//   ....[22]....
        /*01e0*/ 	.word	0x0000b5a0
        /*01e4*/ 	.word	0x00000003
        /*01e8*/ 	.word	0x00000000
        /*01ec*/ 	.short	0x010a
        /*01ee*/ 	.byte	0x3f
	.zero		1


	//   ....[23]....
        /*01f0*/ 	.word	0x0000b600
        /*01f4*/ 	.word	0x00000004
        /*01f8*/ 	.word	0x00000000
        /*01fc*/ 	.short	0x010a
        /*01fe*/ 	.byte	0x3f
	.zero		1


	//   ....[24]....
        /*0200*/ 	.word	0x0000b6d0
        /*0204*/ 	.word	0x0000000c
        /*0208*/ 	.word	0x00000020
        /*020c*/ 	.short	0x010a
        /*020e*/ 	.byte	0x3f
	.zero		1


	//   ....[25]....
        /*0210*/ 	.word	0x0000b7a0
        /*0214*/ 	.word	0x00000007
        /*0218*/ 	.word	0x00000000
        /*021c*/ 	.short	0x010a
        /*021e*/ 	.byte	0x3f
	.zero		1


	//   ....[26]....
        /*0220*/ 	.word	0x0000b7f0
        /*0224*/ 	.word	0x00000006
        /*0228*/ 	.word	0x00000000
        /*022c*/ 	.short	0x010a
        /*022e*/ 	.byte	0x3f
	.zero		1


	//   ....[27]....
        /*0230*/ 	.word	0x0000b840
        /*0234*/ 	.word	0x00000007
        /*0238*/ 	.word	0x00000000
        /*023c*/ 	.short	0x010a
        /*023e*/ 	.byte	0x3f
	.zero		1


	//----- nvinfo : EIATTR_NUM_MBARRIERS
	.align		4
.L_35:
        /*0240*/ 	.byte	0x03, 0x38
        /*0242*/ 	.short	0x000a


	//----- nvinfo : EIATTR_EXIT_INSTR_OFFSETS
	.align		4
        /*0244*/ 	.byte	0x04, 0x1c
        /*0246*/ 	.short	(.L_37 - .L_36)


	//   ....[0]....
.L_36:
        /*0248*/ 	.word	0x000005e0


	//   ....[1]....
        /*024c*/ 	.word	0x00000ea0


	//   ....[2]....
        /*0250*/ 	.word	0x00009f50


	//   ....[3]....
        /*0254*/ 	.word	0x0000a580


	//   ....[4]....
        /*0258*/ 	.word	0x0000b590


	//----- nvinfo : EIATTR_MAX_THREADS
	.align		4
.L_37:
        /*025c*/ 	.byte	0x04, 0x05
        /*025e*/ 	.short	(.L_39 - .L_38)
.L_38:
        /*0260*/ 	.word	0x00000180
        /*0264*/ 	.word	0x00000001
        /*0268*/ 	.word	0x00000001


	//----- nvinfo : EIATTR_CRS_STACK_SIZE
	.align		4
.L_39:
        /*026c*/ 	.byte	0x04, 0x1e
        /*026e*/ 	.short	(.L_41 - .L_40)
.L_40:
        /*0270*/ 	.word	0x00000000


	//----- nvinfo : EIATTR_CBANK_PARAM_SIZE
	.align		4
.L_41:
        /*0274*/ 	.byte	0x03, 0x19
        /*0276*/ 	.short	0x0470


	//----- nvinfo : EIATTR_PARAM_CBANK
	.align		4
        /*0278*/ 	.byte	0x04, 0x0a
        /*027a*/ 	.short	(.L_43 - .L_42)
	.align		4
.L_42:
        /*027c*/ 	.word	index@(.nv.constant0._ZN7cutlass13device_kernelINS_4gemm6kernel13GemmUniversalIN4cute5tupleIJiiiiEEENS1_10collective13CollectiveMmaINS1_34MainloopSm90TmaGmmaWarpSpecializedILi4ENS5_IJNS4_1CILi1EEESB_SB_EEENS1_35KernelTmaWarpSpecializedCooperativeEEENS5_IJNSA_ILi128EEENSA_ILi256EEENSA_ILi32EEEEEENS_10tfloat32_tENS5_IJlSB_lEEESJ_SK_NS4_8TiledMMAINS4_8MMA_AtomIJNS4_4SM904GMMA30MMA_64x256x8_F32TF32TF32_SS_TNILNSO_7ScaleInE1ELSQ_1EEEEEENS4_6LayoutINS5_IJNSA_ILi2EEESB_SB_EEENS5_IJSB_NSA_ILi0EEESW_EEEEENS5_IJNS4_10UnderscoreESZ_SZ_EEEEENS4_13SM90_TMA_LOADENS4_14ComposedLayoutINS4_7SwizzleILi3ELi4ELi3EEENS4_18smem_ptr_flag_bitsILi32EEENST_INS5_IJNSA_ILi8EEESH_EEENS5_IJSH_SB_EEEEEEEvNS4_8identityES12_S1C_vS1D_EENS_8epilogue10collective6detail29Sm90TmaWarpSpecializedAdapterINS1G_15DefaultEpilogueISJ_SK_SK_NS1F_6thread17LinearCombinationISJ_Li1EffLNS1K_9ScaleType4KindE0ELNS_15FloatRoundStyleE2ESJ_EENS1_15EpilogueDefaultEEEEEvvEEEEvNT_6ParamsE)
        /*0280*/ 	.short	0x0210
        /*0282*/ 	.short	0x0470


	//----- nvinfo : EIATTR_SW_WAR
	.align		4
.L_43:
        /*0284*/ 	.byte	0x04, 0x36
        /*0286*/ 	.short	(.L_45 - .L_44)
.L_44:
        /*0288*/ 	.word	0x00000008
.L_45:


//--------------------- .nv.callgraph             --------------------------
	.section	.nv.callgraph,"",@"SHT_CUDA_CALLGRAPH"
	.align	4
	.sectionentsize	8
	.align		4
        /*0000*/ 	.word	0x00000000
	.align		4
        /*0004*/ 	.word	0xffffffff
	.align		4
        /*0008*/ 	.word	index@(_ZN7cutlass13device_kernelINS_4gemm6kernel13GemmUniversalIN4cute5tupleIJiiiiEEENS1_10collective13CollectiveMmaINS1_34MainloopSm90TmaGmmaWarpSpecializedILi4ENS5_IJNS4_1CILi1EEESB_SB_EEENS1_35KernelTmaWarpSpecializedCooperativeEEENS5_IJNSA_ILi128EEENSA_ILi256EEENSA_ILi32EEEEEENS_10tfloat32_tENS5_IJlSB_lEEESJ_SK_NS4_8TiledMMAINS4_8MMA_AtomIJNS4_4SM904GMMA30MMA_64x256x8_F32TF32TF32_SS_TNILNSO_7ScaleInE1ELSQ_1EEEEEENS4_6LayoutINS5_IJNSA_ILi2EEESB_SB_EEENS5_IJSB_NSA_ILi0EEESW_EEEEENS5_IJNS4_10UnderscoreESZ_SZ_EEEEENS4_13SM90_TMA_LOADENS4_14ComposedLayoutINS4_7SwizzleILi3ELi4ELi3EEENS4_18smem_ptr_flag_bitsILi32EEENST_INS5_IJNSA_ILi8EEESH_EEENS5_IJSH_SB_EEEEEEEvNS4_8identityES12_S1C_vS1D_EENS_8epilogue10collective6detail29Sm90TmaWarpSpecializedAdapterINS1G_15DefaultEpilogueISJ_SK_SK_NS1F_6thread17LinearCombinationISJ_Li1EffLNS1K_9ScaleType4KindE0ELNS_15FloatRoundStyleE2ESJ_EENS1_15EpilogueDefaultEEEEEvvEEEEvNT_6ParamsE)
	.align		4
        /*000c*/ 	.word	index@(__assertfail)
	.align		4
        /*0010*/ 	.word	0x00000000
	.align		4
        /*0014*/ 	.word	0xfffffffe
	.align		4
        /*0018*/ 	.word	0x00000000
	.align		4
        /*001c*/ 	.word	0xfffffffd
	.align		4
        /*0020*/ 	.word	0x00000000
	.align		4
        /*0024*/ 	.word	0xfffffffc


//--------------------- .nv.constant4             --------------------------
	.section	.nv.constant4,"a",@progbits
	.align	8
	.align		8
.nv.constant4:
        /*0000*/ 	.dword	__assertfail
	.align		8
        /*0008*/ 	.dword	__unnamed_1
	.align		8
        /*0010*/ 	.dword	_ZN40_INTERNAL_0741a808_4_k_cu_c71ad79f_179484cuda3std3__45__cpo5beginE
	.align		8
        /*0018*/ 	.dword	_ZN40_INTERNAL_0741a808_4_k_cu_c71ad79f_179484cuda3std3__45__cpo3endE
	.align		8
        /*0020*/ 	.dword	_ZN40_INTERNAL_0741a808_4_k_cu_c71ad79f_179484cuda3std3__45__cpo6cbeginE
	.align		8
        /*0028*/ 	.dword	_ZN40_INTERNAL_0741a808_4_k_cu_c71ad79f_179484cuda3std3__45__cpo4cendE
	.align		8
        /*0030*/ 	.dword	_ZN40_INTERNAL_0741a808_4_k_cu_c71ad79f_179484cuda3std3__442_GLOBAL__N__0741a808_4_k_cu_c71ad79f_179486ignoreE
	.align		8
        /*0038*/ 	.dword	_ZN40_INTERNAL_0741a808_4_k_cu_c71ad79f_179484cuda3std3__419piecewise_constructE
	.align		8
        /*0040*/ 	.dword	_ZN40_INTERNAL_0741a808_4_k_cu_c71ad79f_179484cuda3std3__48in_placeE
	.align		8
        /*0048*/ 	.dword	_ZN40_INTERNAL_0741a808_4_k_cu_c71ad79f_179484cuda3std6ranges3__45__cpo4swapE
	.align		8
        /*0050*/ 	.dword	_ZN40_INTERNAL_0741a808_4_k_cu_c71ad79f_179484cuda3std6ranges3__45__cpo9iter_moveE
	.align		8
        /*0058*/ 	.dword	_ZN40_INTERNAL_0741a808_4_k_cu_c71ad79f_179484cute7productE
	.align		8
        /*0060*/ 	.dword	_ZN40_INTERNAL_0741a808_4_k_cu_c71ad79f_179484cute1_E
	.align		8
        /*0068*/ 	.dword	$str$22
	.align		8
        /*0070*/ 	.dword	$str$23


//--------------------- .text._ZN7cutlass13device_kernelINS_4gemm6kernel13GemmUniversalIN4cute5tupleIJiiiiEEENS1_10collective13CollectiveMmaINS1_34MainloopSm90TmaGmmaWarpSpecializedILi4ENS5_IJNS4_1CILi1EEESB_SB_EEENS1_35KernelTmaWarpSpecializedCooperativeEEENS5_IJNSA_ILi128EEENSA_ILi256EEENSA_ILi32EEEEEENS_10tfloat32_tENS5_IJlSB_lEEESJ_SK_NS4_8TiledMMAINS4_8MMA_AtomIJNS4_4SM904GMMA30MMA_64x256x8_F32TF32TF32_SS_TNILNSO_7ScaleInE1ELSQ_1EEEEEENS4_6LayoutINS5_IJNSA_ILi2EEESB_SB_EEENS5_IJSB_NSA_ILi0EEESW_EEEEENS5_IJNS4_10UnderscoreESZ_SZ_EEEEENS4_13SM90_TMA_LOADENS4_14ComposedLayoutINS4_7SwizzleILi3ELi4ELi3EEENS4_18smem_ptr_flag_bitsILi32EEENST_INS5_IJNSA_ILi8EEESH_EEENS5_IJSH_SB_EEEEEEEvNS4_8identityES12_S1C_vS1D_EENS_8epilogue10collective6detail29Sm90TmaWarpSpecializedAdapterINS1G_15DefaultEpilogueISJ_SK_SK_NS1F_6thread17LinearCombinationISJ_Li1EffLNS1K_9ScaleType4KindE0ELNS_15FloatRoundStyleE2ESJ_EENS1_15EpilogueDefaultEEEEEvvEEEEvNT_6ParamsE --------------------------
	.section	.text._ZN7cutlass13device_kernelINS_4gemm6kernel13GemmUniversalIN4cute5tupleIJiiiiEEENS1_10collective13CollectiveMmaINS1_34MainloopSm90TmaGmmaWarpSpecializedILi4ENS5_IJNS4_1CILi1EEESB_SB_EEENS1_35KernelTmaWarpSpecializedCooperativeEEENS5_IJNSA_ILi128EEENSA_ILi256EEENSA_ILi32EEEEEENS_10tfloat32_tENS5_IJlSB_lEEESJ_SK_NS4_8TiledMMAINS4_8MMA_AtomIJNS4_4SM904GMMA30MMA_64x256x8_F32TF32TF32_SS_TNILNSO_7ScaleInE1ELSQ_1EEEEEENS4_6LayoutINS5_IJNSA_ILi2EEESB_SB_EEENS5_IJSB_NSA_ILi0EEESW_EEEEENS5_IJNS4_10UnderscoreESZ_SZ_EEEEENS4_13SM90_TMA_LOADENS4_14ComposedLayoutINS4_7SwizzleILi3ELi4ELi3EEENS4_18smem_ptr_flag_bitsILi32EEENST_INS5_IJNSA_ILi8EEESH_EEENS5_IJSH_SB_EEEEEEEvNS4_8identityES12_S1C_vS1D_EENS_8epilogue10collective6detail29Sm90TmaWarpSpecializedAdapterINS1G_15DefaultEpilogueISJ_SK_SK_NS1F_6thread17LinearCombinationISJ_Li1EffLNS1K_9ScaleType4KindE0ELNS_15FloatRoundStyleE2ESJ_EENS1_15EpilogueDefaultEEEEEvvEEEEvNT_6ParamsE,"ax",@progbits
	.align	128
.text._ZN7cutlass13device_kernelINS_4gemm6kernel13GemmUniversalIN4cute5tupleIJiiiiEEENS1_10collective13CollectiveMmaINS1_34MainloopSm90TmaGmmaWarpSpecializedILi4ENS5_IJNS4_1CILi1EEESB_SB_EEENS1_35KernelTmaWarpSpecializedCooperativeEEENS5_IJNSA_ILi128EEENSA_ILi256EEENSA_ILi32EEEEEENS_10tfloat32_tENS5_IJlSB_lEEESJ_SK_NS4_8TiledMMAINS4_8MMA_AtomIJNS4_4SM904GMMA30MMA_64x256x8_F32TF32TF32_SS_TNILNSO_7ScaleInE1ELSQ_1EEEEEENS4_6LayoutINS5_IJNSA_ILi2EEESB_SB_EEENS5_IJSB_NSA_ILi0EEESW_EEEEENS5_IJNS4_10UnderscoreESZ_SZ_EEEEENS4_13SM90_TMA_LOADENS4_14ComposedLayoutINS4_7SwizzleILi3ELi4ELi3EEENS4_18smem_ptr_flag_bitsILi32EEENST_INS5_IJNSA_ILi8EEESH_EEENS5_IJSH_SB_EEEEEEEvNS4_8identityES12_S1C_vS1D_EENS_8epilogue10collective6detail29Sm90TmaWarpSpecializedAdapterINS1G_15DefaultEpilogueISJ_SK_SK_NS1F_6thread17LinearCombinationISJ_Li1EffLNS1K_9ScaleType4KindE0ELNS_15FloatRoundStyleE2ESJ_EENS1_15EpilogueDefaultEEEEEvvEEEEvNT_6ParamsE:
        .type           _ZN7cutlass13device_kernelINS_4gemm6kernel13GemmUniversalIN4cute5tupleIJiiiiEEENS1_10collective13CollectiveMmaINS1_34MainloopSm90TmaGmmaWarpSpecializedILi4ENS5_IJNS4_1CILi1EEESB_SB_EEENS1_35KernelTmaWarpSpecializedCooperativeEEENS5_IJNSA_ILi128EEENSA_ILi256EEENSA_ILi32EEEEEENS_10tfloat32_tENS5_IJlSB_lEEESJ_SK_NS4_8TiledMMAINS4_8MMA_AtomIJNS4_4SM904GMMA30MMA_64x256x8_F32TF32TF32_SS_TNILNSO_7ScaleInE1ELSQ_1EEEEEENS4_6LayoutINS5_IJNSA_ILi2EEESB_SB_EEENS5_IJSB_NSA_ILi0EEESW_EEEEENS5_IJNS4_10UnderscoreESZ_SZ_EEEEENS4_13SM90_TMA_LOADENS4_14ComposedLayoutINS4_7SwizzleILi3ELi4ELi3EEENS4_18smem_ptr_flag_bitsILi32EEENST_INS5_IJNSA_ILi8EEESH_EEENS5_IJSH_SB_EEEEEEEvNS4_8identityES12_S1C_vS1D_EENS_8epilogue10collective6detail29Sm90TmaWarpSpecializedAdapterINS1G_15DefaultEpilogueISJ_SK_SK_NS1F_6thread17LinearCombinationISJ_Li1EffLNS1K_9ScaleType4KindE0ELNS_15FloatRoundStyleE2ESJ_EENS1_15EpilogueDefaultEEEEEvvEEEEvNT_6ParamsE,@function
        .size           _ZN7cutlass13device_kernelINS_4gemm6kernel13GemmUniversalIN4cute5tupleIJiiiiEEENS1_10collective13CollectiveMmaINS1_34MainloopSm90TmaGmmaWarpSpecializedILi4ENS5_IJNS4_1CILi1EEESB_SB_EEENS1_35KernelTmaWarpSpecializedCooperativeEEENS5_IJNSA_ILi128EEENSA_ILi256EEENSA_ILi32EEEEEENS_10tfloat32_tENS5_IJlSB_lEEESJ_SK_NS4_8TiledMMAINS4_8MMA_AtomIJNS4_4SM904GMMA30MMA_64x256x8_F32TF32TF32_SS_TNILNSO_7ScaleInE1ELSQ_1EEEEEENS4_6LayoutINS5_IJNSA_ILi2EEESB_SB_EEENS5_IJSB_NSA_ILi0EEESW_EEEEENS5_IJNS4_10UnderscoreESZ_SZ_EEEEENS4_13SM90_TMA_LOADENS4_14ComposedLayoutINS4_7SwizzleILi3ELi4ELi3EEENS4_18smem_ptr_flag_bitsILi32EEENST_INS5_IJNSA_ILi8EEESH_EEENS5_IJSH_SB_EEEEEEEvNS4_8identityES12_S1C_vS1D_EENS_8epilogue10collective6detail29Sm90TmaWarpSpecializedAdapterINS1G_15DefaultEpilogueISJ_SK_SK_NS1F_6thread17LinearCombinationISJ_Li1EffLNS1K_9ScaleType4KindE0ELNS_15FloatRoundStyleE2ESJ_EENS1_15EpilogueDefaultEEEEEvvEEEEvNT_6ParamsE,(.L_x_322 - _ZN7cutlass13device_kernelINS_4gemm6kernel13GemmUniversalIN4cute5tupleIJiiiiEEENS1_10collective13CollectiveMmaINS1_34MainloopSm90TmaGmmaWarpSpecializedILi4ENS5_IJNS4_1CILi1EEESB_SB_EEENS1_35KernelTmaWarpSpecializedCooperativeEEENS5_IJNSA_ILi128EEENSA_ILi256EEENSA_ILi32EEEEEENS_10tfloat32_tENS5_IJlSB_lEEESJ_SK_NS4_8TiledMMAINS4_8MMA_AtomIJNS4_4SM904GMMA30MMA_64x256x8_F32TF32TF32_SS_TNILNSO_7ScaleInE1ELSQ_1EEEEEENS4_6LayoutINS5_IJNSA_ILi2EEESB_SB_EEENS5_IJSB_NSA_ILi0EEESW_EEEEENS5_IJNS4_10UnderscoreESZ_SZ_EEEEENS4_13SM90_TMA_LOADENS4_14ComposedLayoutINS4_7SwizzleILi3ELi4ELi3EEENS4_18smem_ptr_flag_bitsILi32EEENST_INS5_IJNSA_ILi8EEESH_EEENS5_IJSH_SB_EEEEEEEvNS4_8identityES12_S1C_vS1D_EENS_8epilogue10collective6detail29Sm90TmaWarpSpecializedAdapterINS1G_15DefaultEpilogueISJ_SK_SK_NS1F_6thread17LinearCombinationISJ_Li1EffLNS1K_9ScaleType4KindE0ELNS_15FloatRoundStyleE2ESJ_EENS1_15EpilogueDefaultEEEEEvvEEEEvNT_6ParamsE)
        .other          _ZN7cutlass13device_kernelINS_4gemm6kernel13GemmUniversalIN4cute5tupleIJiiiiEEENS1_10collective13CollectiveMmaINS1_34MainloopSm90TmaGmmaWarpSpecializedILi4ENS5_IJNS4_1CILi1EEESB_SB_EEENS1_35KernelTmaWarpSpecializedCooperativeEEENS5_IJNSA_ILi128EEENSA_ILi256EEENSA_ILi32EEEEEENS_10tfloat32_tENS5_IJlSB_lEEESJ_SK_NS4_8TiledMMAINS4_8MMA_AtomIJNS4_4SM904GMMA30MMA_64x256x8_F32TF32TF32_SS_TNILNSO_7ScaleInE1ELSQ_1EEEEEENS4_6LayoutINS5_IJNSA_ILi2EEESB_SB_EEENS5_IJSB_NSA_ILi0EEESW_EEEEENS5_IJNS4_10UnderscoreESZ_SZ_EEEEENS4_13SM90_TMA_LOADENS4_14ComposedLayoutINS4_7SwizzleILi3ELi4ELi3EEENS4_18smem_ptr_flag_bitsILi32EEENST_INS5_IJNSA_ILi8EEESH_EEENS5_IJSH_SB_EEEEEEEvNS4_8identityES12_S1C_vS1D_EENS_8epilogue10collective6detail29Sm90TmaWarpSpecializedAdapterINS1G_15DefaultEpilogueISJ_SK_SK_NS1F_6thread17LinearCombinationISJ_Li1EffLNS1K_9ScaleType4KindE0ELNS_15FloatRoundStyleE2ESJ_EENS1_15EpilogueDefaultEEEEEvvEEEEvNT_6ParamsE,@"STO_CUDA_ENTRY STV_DEFAULT"
_ZN7cutlass13device_kernelINS_4gemm6kernel13GemmUniversalIN4cute5tupleIJiiiiEEENS1_10collective13CollectiveMmaINS1_34MainloopSm90TmaGmmaWarpSpecializedILi4ENS5_IJNS4_1CILi1EEESB_SB_EEENS1_35KernelTmaWarpSpecializedCooperativeEEENS5_IJNSA_ILi128EEENSA_ILi256EEENSA_ILi32EEEEEENS_10tfloat32_tENS5_IJlSB_lEEESJ_SK_NS4_8TiledMMAINS4_8MMA_AtomIJNS4_4SM904GMMA30MMA_64x256x8_F32TF32TF32_SS_TNILNSO_7ScaleInE1ELSQ_1EEEEEENS4_6LayoutINS5_IJNSA_ILi2EEESB_SB_EEENS5_IJSB_NSA_ILi0EEESW_EEEEENS5_IJNS4_10UnderscoreESZ_SZ_EEEEENS4_13SM90_TMA_LOADENS4_14ComposedLayoutINS4_7SwizzleILi3ELi4ELi3EEENS4_18smem_ptr_flag_bitsILi32EEENST_INS5_IJNSA_ILi8EEESH_EEENS5_IJSH_SB_EEEEEEEvNS4_8identityES12_S1C_vS1D_EENS_8epilogue10collective6detail29Sm90TmaWarpSpecializedAdapterINS1G_15DefaultEpilogueISJ_SK_SK_NS1F_6thread17LinearCombinationISJ_Li1EffLNS1K_9ScaleType4KindE0ELNS_15FloatRoundStyleE2ESJ_EENS1_15EpilogueDefaultEEEEEvvEEEEvNT_6ParamsE:
[----:B------:R-:W0:Y:S01]  /*0000*/  LDC R1, c[0x0][0x28] ;  /* 0x00000a00ff017b82 */ /* 0x000e220000000800 */
[----:B------:R-:W1:Y:S01]  /*0010*/  S2R R18, SR_TID.X ;  /* 0x0000000000127919 */ /* 0x000e620000002100 */
[----:B------:R-:W-:Y:S01]  /*0020*/  ELECT P0, URZ, PT ;  /* 0x00000000003f782f */ /* 0x000fe20003800000 */
[----:B------:R-:W-:Y:S01]  /*0030*/  BSSY B0, `(.L_x_0) ;  /* 0x000000f000007945 */ /* 0x000fe20003800000 */
[--C-:B-1----:R-:W-:Y:S02]  /*0040*/  SHF.R.U32.HI R0, RZ, 0x5, R18.reuse ;  /* 0x00000005ff007819 */ /* 0x102fe40000011612 */
[----:B------:R-:W-:-:S03]  /*0050*/  SHF.R.U32.HI R22, RZ, 0x7, R18 ;  /* 0x00000007ff167819 */ /* 0x000fc60000011612 */
[----:B------:R-:W1:Y:S04]  /*0060*/  SHFL.IDX PT, R5, R0, RZ, 0x1f ;  /* 0x00001fff00057589 */ /* 0x000e6800000e0000 */
[----:B------:R2:W3:Y:S01]  /*0070*/  SHFL.IDX PT, R8, R22, RZ, 0x1f ;  /* 0x00001fff16087589 */ /* 0x0004e200000e0000 */
[----:B-1----:R-:W-:-:S13]  /*0080*/  ISETP.NE.OR P0, PT, R5, RZ, !P0 ;  /* 0x000000ff0500720c */ /* 0x002fda0004705670 */
[----:B0-23--:R-:W-:Y:S05]  /*0090*/  @P0 BRA `(.L_x_1) ;  /* 0x0000000000200947 */ /* 0x00dfea0003800000 */
[----:B------:R-:W-:Y:S02]  /*00a0*/  ULDC.64 UR4, c[0x0][0x198] ;  /* 0x0000660000047ab9 */ /* 0x000fe40000000a00 */
[----:B------:R-:W-:Y:S02]  /*00b0*/  UIADD3 UR6, UP0, UR4, 0xf0, URZ ;  /* 0x000000f004067890 */ /* 0x000fe4000ff1e03f */
[----:B------:R-:W-:Y:S02]  /*00c0*/  UIADD3 UR4, UP1, UR4, 0x1f0, URZ ;  /* 0x000001f004047890 */ /* 0x000fe4000ff3e03f */
[----:B------:R-:W-:Y:S02]  /*00d0*/  UIADD3.X UR7, URZ, UR5, URZ, UP0, !UPT ;  /* 0x000000053f077290 */ /* 0x000fe400087fe43f */
[----:B------:R-:W-:-:S07]  /*00e0*/  UIADD3.X UR5, URZ, UR5, URZ, UP1, !UPT ;  /* 0x000000053f057290 */ /* 0x000fce0008ffe43f */
[----:B------:R0:W-:Y:S02]  /*00f0*/  UTMACCTL.PF [UR6] ;  /* 0x00000000060079b9 */ /* 0x0001e40008040000 */
[----:B------:R0:W-:Y:S02]  /*0100*/  UTMACCTL.PF [UR4] ;  /* 0x00000000040079b9 */ /* 0x0001e40008040000 */
[----:B0-----:R-:W-:Y:S01]  /*0110*/  NOP ;  /* 0x0000000000007918 */ /* 0x001fe20000000000 */
.L_x_1:
[----:B------:R-:W-:Y:S05]  /*0120*/  BSYNC B0 ;  /* 0x0000000000007941 */ /* 0x000fea0003800000 */
.L_x_0:
[----:B------:R-:W0:Y:S02]  /*0130*/  SHFL.IDX PT, R2, R0, RZ, 0x1f ;  /* 0x00001fff00027589 */ /* 0x000e2400000e0000 */
[----:B0-----:R-:W-:-:S13]  /*0140*/  ISETP.NE.AND P0, PT, R2, RZ, PT ;  /* 0x000000ff0200720c */ /* 0x001fda0003f05270 */
[----:B------:R-:W-:Y:S05]  /*0150*/  @P0 BRA `(.L_x_2) ;  /* 0x0000000000580947 */ /* 0x000fea0003800000 */
[----:B------:R-:W0:Y:S01]  /*0160*/  S2UR UR8, SR_CgaCtaId ;  /* 0x00000000000879c3 */ /* 0x000e220000008800 */
[----:B------:R-:W-:Y:S01]  /*0170*/  UMOV UR4, 0x400 ;  /* 0x0000040000047882 */ /* 0x000fe20000000000 */
[----:B------:R-:W-:Y:S01]  /*0180*/  UMOV UR5, 0x1 ;  /* 0x0000000100057882 */ /* 0x000fe20000000000 */
[----:B------:R-:W-:Y:S01]  /*0190*/  UMOV UR6, 0x100 ;  /* 0x0000010000067882 */ /* 0x000fe20000000000 */
[----:B------:R-:W-:Y:S01]  /*01a0*/  ELECT P0, URZ, PT ;  /* 0x00000000003f782f */ /* 0x000fe20003800000 */
[----:B------:R-:W-:-:S04]  /*01b0*/  UIADD3 UR6, -UR6, 0x100000, URZ ;  /* 0x0010000006067890 */ /* 0x000fc8000fffe13f */
[----:B------:R-:W-:Y:S02]  /*01c0*/  USHF.L.U32 UR7, UR6, 0xb, URZ ;  /* 0x0000000b06077899 */ /* 0x000fe4000800063f */
[----:B------:R-:W-:Y:S02]  /*01d0*/  USHF.L.U32 UR6, UR6, 0x1, URZ ;  /* 0x0000000106067899 */ /* 0x000fe4000800063f */
[----:B0-----:R-:W-:Y:S02]  /*01e0*/  ULEA UR8, UR8, UR4, 0x18 ;  /* 0x0000000408087291 */ /* 0x001fe4000f8ec03f */
[----:B------:R-:W-:-:S04]  /*01f0*/  UIADD3 UR4, -UR5, 0x100000, URZ ;  /* 0x0010000005047890 */ /* 0x000fc8000fffe13f */
[----:B------:R-:W-:Y:S02]  /*0200*/  USHF.L.U32 UR5, UR4, 0xb, URZ ;  /* 0x0000000b04057899 */ /* 0x000fe4000800063f */
[----:B------:R-:W-:Y:S01]  /*0210*/  USHF.L.U32 UR4, UR4, 0x1, URZ ;  /* 0x0000000104047899 */ /* 0x000fe2000800063f */
[----:B------:R-:W0:Y:S11]  /*0220*/  FENCE.VIEW.ASYNC.S ;  /* 0x00000000000073c6 */ /* 0x000e360000000000 */
[----:B0-----:R0:W1:Y:S01]  /*0230*/  SYNCS.EXCH.64 URZ, [UR8], UR4 ;  /* 0x00000004083f75b2 */ /* 0x0010620008000100 */
[----:B------:R0:W2:Y:S01]  /*0240*/  SYNCS.EXCH.64 URZ, [UR8+0x20], UR6 ;  /* 0x00002006083f75b2 */ /* 0x0000a20008000100 */
[----:B------:R0:W3:Y:S01]  /*0250*/  SYNCS.EXCH.64 URZ, [UR8+0x8], UR4 ;  /* 0x00000804083f75b2 */ /* 0x0000e20008000100 */
[----:B------:R0:W4:Y:S01]  /*0260*/  SYNCS.EXCH.64 URZ, [UR8+0x28], UR6 ;  /* 0x00002806083f75b2 */ /* 0x0001220008000100 */
[----:B------:R0:W0:Y:S01]  /*0270*/  SYNCS.EXCH.64 URZ, [UR8+0x10], UR4 ;  /* 0x00001004083f75b2 */ /* 0x0000220008000100 */
[----:B------:R0:W0:Y:S01]  /*0280*/  SYNCS.EXCH.64 URZ, [UR8+0x30], UR6 ;  /* 0x00003006083f75b2 */ /* 0x0000220008000100 */
[----:B------:R0:W0:Y:S01]  /*0290*/  SYNCS.EXCH.64 URZ, [UR8+0x18], UR4 ;  /* 0x00001804083f75b2 */ /* 0x0000220008000100 */
[----:B------:R0:W0:Y:S01]  /*02a0*/  SYNCS.EXCH.64 URZ, [UR8+0x38], UR6 ;  /* 0x00003806083f75b2 */ /* 0x0000220008000100 */
[----:B------:R-:W-:Y:S01]  /*02b0*/  NOP ;  /* 0x0000000000007918 */ /* 0x000fe20000000000 */
.L_x_2:
[----:B------:R-:W5:Y:S01]  /*02c0*/  SHFL.IDX PT, R0, R0, RZ, 0x1f ;  /* 0x00001fff00007589 */ /* 0x000f6200000e0000 */
[----:B------:R-:W-:Y:S01]  /*02d0*/  ELECT P0, URZ, PT ;  /* 0x00000000003f782f */ /* 0x000fe20003800000 */
[----:B------:R-:W1:Y:S01]  /*02e0*/  LDC R2, c[0x0][0x65c] ;  /* 0x00019700ff027b82 */ /* 0x000e620000000800 */
[----:B------:R-:W-:Y:S01]  /*02f0*/  SHF.R.S32.HI R6, RZ, 0x1f, R5 ;  /* 0x0000001fff067819 */ /* 0x000fe20000011405 */
[----:B------:R-:W2:Y:S01]  /*0300*/  S2R R3, SR_CTAID.Y ;  /* 0x0000000000037919 */ /* 0x000ea20000002600 */
[----:B0-----:R-:W-:Y:S01]  /*0310*/  UMOV UR4, 0x20 ;  /* 0x0000002000047882 */ /* 0x001fe20000000000 */
[----:B------:R-:W-:Y:S01]  /*0320*/  ISETP.NE.AND P2, PT, R8, RZ, PT ;  /* 0x000000ff0800720c */ /* 0x000fe20003f45270 */
[----:B------:R-:W-:Y:S01]  /*0330*/  NOP ;  /* 0x0000000000007918 */ /* 0x000fe20000000000 */
[----:B------:R-:W0:Y:S01]  /*0340*/  S2R R4, SR_CTAID.X ;  /* 0x0000000000047919 */ /* 0x000e220000002500 */
[----:B------:R-:W-:Y:S01]  /*0350*/  LEA.HI R6, R6, R5, RZ, 0x2 ;  /* 0x0000000506067211 */ /* 0x000fe200078f10ff */
[----:B------:R-:W-:Y:S01]  /*0360*/  NOP ;  /* 0x0000000000007918 */ /* 0x000fe20000000000 */
[----:B-----5:R-:W-:-:S02]  /*0370*/  ISETP.NE.OR P0, PT, R0, RZ, !P0 ;  /* 0x000000ff0000720c */ /* 0x020fc40004705670 */
[----:B-1----:R-:W-:-:S04]  /*0380*/  ISETP.NE.AND P3, PT, R2, 0x1, PT ;  /* 0x000000010200780c */ /* 0x002fc80003f65270 */
[----:B------:R-:W-:Y:S02]  /*0390*/  P2R R0, PR, RZ, 0x8 ;  /* 0x00000008ff007803 */ /* 0x000fe40000000000 */
[----:B------:R-:W-:-:S05]  /*03a0*/  LOP3.LUT R0, R6, 0xfffffffc, RZ, 0xc0, !PT ;  /* 0xfffffffc06007812 */ /* 0x000fca00078ec0ff */
[----:B------:R-:W-:Y:S01]  /*03b0*/  VOTEU.ALL UP0, P0 ;  /* 0x00000000003f7886 */ /* 0x000fe20000000000 */
[----:B------:R-:W-:Y:S01]  /*03c0*/  IMAD.IADD R0, R5, 0x1, -R0 ;  /* 0x0000000105007824 */ /* 0x000fe200078e0a00 */
[----:B------:R-:W0:Y:S01]  /*03d0*/  @P3 LDC R17, c[0x0][0x10] ;  /* 0x00000400ff113b82 */ /* 0x000e220000000800 */
[----:B------:R-:W-:Y:S01]  /*03e0*/  VOTEU.ALL UP1, P0 ;  /* 0x00000000003f7886 */ /* 0x000fe20000020000 */
[----:B--2---:R-:W-:Y:S01]  /*03f0*/  @P3 IMAD.MOV.U32 R6, RZ, RZ, R3 ;  /* 0x000000ffff063224 */ /* 0x004fe200078e0003 */
[----:B------:R-:W-:Y:S01]  /*0400*/  @!UP0 UMOV UR6, 0x400 ;  /* 0x0000040000068882 */ /* 0x000fe20000000000 */
[----:B------:R-:W-:-:S04]  /*0410*/  @!UP0 UIADD3 UR4, -UR4, 0x100000, URZ ;  /* 0x0010000004048890 */ /* 0x000fc8000fffe13f */
[----:B------:R-:W-:Y:S02]  /*0420*/  @!UP0 USHF.L.U32 UR5, UR4, 0xb, URZ ;  /* 0x0000000b04058899 */ /* 0x000fe4000800063f */
[----:B------:R-:W-:Y:S01]  /*0430*/  @!UP0 USHF.L.U32 UR4, UR4, 0x1, URZ ;  /* 0x0000000104048899 */ /* 0x000fe2000800063f */
[----:B------:R-:W-:Y:S02]  /*0440*/  @P3 IMAD.MOV.U32 R7, RZ, RZ, RZ ;  /* 0x000000ffff073224 */ /* 0x000fe400078e00ff */
[----:B------:R-:W-:Y:S01]  /*0450*/  IMAD.MOV.U32 R5, RZ, RZ, RZ ;  /* 0x000000ffff057224 */ /* 0x000fe200078e00ff */
[----:B------:R-:W1:Y:S01]  /*0460*/  @!UP0 S2UR UR7, SR_CgaCtaId ;  /* 0x00000000000789c3 */ /* 0x000e620000008800 */
[----:B------:R-:W-:-:S07]  /*0470*/  @P3 IMAD.MOV.U32 R11, RZ, RZ, RZ ;  /* 0x000000ffff0b3224 */ /* 0x000fce00078e00ff */
[----:B------:R-:W2:Y:S01]  /*0480*/  @!P3 LDC R9, c[0x0][0xc] ;  /* 0x00000300ff09bb82 */ /* 0x000ea20000000800 */
[----:B0-----:R-:W-:-:S04]  /*0490*/  @P3 IMAD.WIDE.U32 R16, R4, R17, R6 ;  /* 0x0000001104103225 */ /* 0x001fc800078e0006 */
[----:B------:R-:W-:Y:S01]  /*04a0*/  @P3 IMAD.IADD R17, R17, 0x1, R11 ;  /* 0x0000000111113824 */ /* 0x000fe200078e020b */
[----:B-1----:R-:W-:Y:S01]  /*04b0*/  @!UP0 ULEA UR6, UR7, UR6, 0x18 ;  /* 0x0000000607068291 */ /* 0x002fe2000f8ec03f */
[----:B------:R-:W-:Y:S01]  /*04c0*/  VOTEU.ALL UP0, P0 ;  /* 0x00000000003f7886 */ /* 0x000fe20000000000 */
[----:B------:R-:W-:-:S04]  /*04d0*/  ISETP.NE.AND P0, PT, R0, 0x3, PT ;  /* 0x000000030000780c */ /* 0x000fc80003f05270 */
[----:B------:R-:W-:Y:S01]  /*04e0*/  ISETP.EQ.OR P0, PT, R0, RZ, !P0 ;  /* 0x000000ff0000720c */ /* 0x000fe20004702670 */
[----:B--2---:R-:W-:-:S03]  /*04f0*/  @!P3 IMAD.WIDE.U32 R6, R9, R3, R4 ;  /* 0x000000030906b225 */ /* 0x004fc600078e0004 */
[C---:B------:R-:W-:Y:S01]  /*0500*/  ISETP.EQ.AND P0, PT, R8.reuse, RZ, P0 ;  /* 0x000000ff0800720c */ /* 0x040fe20000702270 */
[----:B------:R-:W-:Y:S01]  /*0510*/  VIADD R8, R8, 0xffffffff ;  /* 0xffffffff08087836 */ /* 0x000fe20000000000 */
[----:B------:R-:W0:Y:S02]  /*0520*/  FENCE.VIEW.ASYNC.S ;  /* 0x00000000000073c6 */ /* 0x000e240000000000 */
[----:B0-----:R0:W3:Y:S01]  /*0530*/  @!UP0 SYNCS.EXCH.64 URZ, [UR6+0x50], UR4 ;  /* 0x00005004063f85b2 */ /* 0x0010e20008000100 */
[----:B------:R-:W-:Y:S01]  /*0540*/  @!P3 IMAD.MOV.U32 R16, RZ, RZ, R6 ;  /* 0x000000ffff10b224 */ /* 0x000fe200078e0006 */
[----:B------:R-:W-:Y:S01]  /*0550*/  SEL R19, RZ, 0x1, !P0 ;  /* 0x00000001ff137807 */ /* 0x000fe20004000000 */
[----:B------:R-:W-:Y:S01]  /*0560*/  @!P3 IMAD.MOV.U32 R17, RZ, RZ, R7 ;  /* 0x000000ffff11b224 */ /* 0x000fe200078e0007 */
[----:B------:R-:W-:-:S04]  /*0570*/  ISETP.GE.U32.AND P1, PT, R8, 0x2, PT ;  /* 0x000000020800780c */ /* 0x000fc80003f26070 */
[----:B------:R-:W-:Y:S01]  /*0580*/  SEL R19, R19, 0x2, P1 ;  /* 0x0000000213137807 */ /* 0x000fe20000800000 */
[----:B------:R0:W3:Y:S01]  /*0590*/  @!UP1 SYNCS.EXCH.64 URZ, [UR6+0x58], UR4 ;  /* 0x00005804063f95b2 */ /* 0x0000e20008000100 */
[----:B------:R-:W-:Y:S01]  /*05a0*/  NOP ;  /* 0x0000000000007918 */ /* 0x000fe20000000000 */
[----:B---34-:R-:W-:Y:S06]  /*05b0*/  BAR.SYNC.DEFER_BLOCKING 0x0 ;  /* 0x0000000000007b1d */ /* 0x018fec0000010000 */
[----:B------:R-:W-:Y:S05]  /*05c0*/  @!P2 BRA `(.L_x_3) ;  /* 0x000000980064a947 */ /* 0x000fea0003800000 */
[----:B------:R-:W-:-:S13]  /*05d0*/  ISETP.GT.U32.AND P0, PT, R8, 0x1, PT ;  /* 0x000000010800780c */ /* 0x000fda0003f04070 */
[----:B0-----:R-:W-:Y:S05]  /*05e0*/  @P0 EXIT ;  /* 0x000000000000094d */ /* 0x001fea0003800000 */
[----:B------:R-:W-:Y:S01]  /*05f0*/  ULDC.64 UR4, c[0x0][0x650] ;  /* 0x0001940000047ab9 */ /* 0x000fe20000000a00 */
[----:B------:R-:W-:Y:S01]  /*0600*/  PRMT R0, RZ, 0x7610, R0 ;  /* 0x00007610ff007816 */ /* 0x000fe20000000000 */
[----:B------:R-:W-:Y:S01]  /*0610*/  IMAD.MOV.U32 R153, RZ, RZ, -0x1 ;  /* 0xffffffffff997424 */ /* 0x000fe200078e00ff */
[----:B------:R-:W-:Y:S01]  /*0620*/  ISETP.GE.U32.AND P0, PT, R16, UR4, PT ;  /* 0x0000000410007c0c */ /* 0x000fe2000bf06070 */
[----:B------:R-:W-:Y:S02]  /*0630*/  IMAD.MOV.U32 R152, RZ, RZ, -0x1 ;  /* 0xffffffffff987424 */ /* 0x000fe400078e00ff */
[----:B------:R-:W-:Y:S01]  /*0640*/  IMAD.MOV.U32 R23, RZ, RZ, -0x1 ;  /* 0xffffffffff177424 */ /* 0x000fe200078e00ff */
[----:B------:R-:W-:-:S13]  /*0650*/  ISETP.GE.U32.AND.EX P0, PT, R17, UR5, PT, P0 ;  /* 0x0000000511007c0c */ /* 0x000fda000bf06100 */
[----:B------:R-:W-:Y:S05]  /*0660*/  @P0 BRA `(.L_x_4) ;  /* 0x0000000400540947 */ /* 0x000fea0003800000 */
[----:B------:R-:W0:Y:S01]  /*0670*/  LDC.64 R14, c[0x0][0x628] ;  /* 0x00018a00ff0e7b82 */ /* 0x000e220000000a00 */
[----:B------:R-:W-:Y:S02]  /*0680*/  IMAD.MOV.U32 R6, RZ, RZ, R16 ;  /* 0x000000ffff067224 */ /* 0x000fe400078e0010 */
[----:B------:R-:W-:-:S05]  /*0690*/  IMAD.MOV.U32 R7, RZ, RZ, R17 ;  /* 0x000000ffff077224 */ /* 0x000fca00078e0011 */
[----:B------:R-:W1:Y:S08]  /*06a0*/  LDC R0, c[0x0][0x630] ;  /* 0x00018c00ff007b82 */ /* 0x000e700000000800 */
[----:B------:R-:W2:Y:S01]  /*06b0*/  LDC.64 R20, c[0x0][0x620] ;  /* 0x00018800ff147b82 */ /* 0x000ea20000000a00 */
[----:B0-----:R-:W-:-:S04]  /*06c0*/  ISETP.NE.U32.AND P0, PT, R14, RZ, PT ;  /* 0x000000ff0e00720c */ /* 0x001fc80003f05070 */
[----:B------:R-:W-:-:S13]  /*06d0*/  ISETP.NE.AND.EX P0, PT, R15, RZ, PT, P0 ;  /* 0x000000ff0f00720c */ /* 0x000fda0003f05300 */
[----:B-12---:R-:W-:Y:S05]  /*06e0*/  @!P0 BRA `(.L_x_5) ;  /* 0x0000000000288947 */ /* 0x006fea0003800000 */
[----:B------:R-:W0:Y:S02]  /*06f0*/  LDC R11, c[0x0][0x634] ;  /* 0x00018d00ff0b7b82 */ /* 0x000e240000000800 */
[----:B0-----:R-:W-:-:S05]  /*0700*/  IADD3 R11, P0, R16, R11, RZ ;  /* 0x0000000b100b7210 */ /* 0x001fca0007f1e0ff */
[----:B------:R-:W-:-:S04]  /*0710*/  IMAD.X R13, RZ, RZ, R17, P0 ;  /* 0x000000ffff0d7224 */ /* 0x000fc800000e0611 */
[----:B------:R-:W-:-:S04]  /*0720*/  IMAD.WIDE.U32 R6, R13, R14, RZ ;  /* 0x0000000e0d067225 */ /* 0x000fc800078e00ff */
[----:B------:R-:W-:-:S04]  /*0730*/  IMAD.WIDE.U32 R8, P0, R11, R15, R6 ;  /* 0x0000000f0b087225 */ /* 0x000fc80007800006 */
[----:B------:R-:W-:-:S04]  /*0740*/  IMAD.WIDE.U32 R6, R11, R14, RZ ;  /* 0x0000000e0b067225 */ /* 0x000fc800078e00ff */
[----:B------:R-:W-:Y:S01]  /*0750*/  IMAD.X R11, RZ, RZ, RZ, P0 ;  /* 0x000000ffff0b7224 */ /* 0x000fe200000e06ff */
[----:B------:R-:W-:Y:S01]  /*0760*/  IADD3 RZ, P0, R7, R8, RZ ;  /* 0x0000000807ff7210 */ /* 0x000fe20007f1e0ff */
[----:B------:R-:W-:-:S04]  /*0770*/  IMAD.MOV.U32 R10, RZ, RZ, R9 ;  /* 0x000000ffff0a7224 */ /* 0x000fc800078e0009 */
[----:B------:R-:W-:-:S08]  /*0780*/  IMAD.WIDE.U32.X R6, R13, R15, R10, P0 ;  /* 0x0000000f0d067225 */ /* 0x000fd000000e040a */
.L_x_5:
[-CC-:B------:R-:W-:Y:S01]  /*0790*/  SHF.R.U64 R23, R6, R0.reuse, R7.reuse ;  /* 0x0000000006177219 */ /* 0x180fe20000001207 */
[----:B------:R-:W0:Y:S01]  /*07a0*/  LDC R10, c[0x0][0x618] ;  /* 0x00018600ff0a7b82 */ /* 0x000e220000000800 */
[----:B------:R-:W-:Y:S01]  /*07b0*/  SHF.R.U32.HI R5, RZ, R0, R7 ;  /* 0x00000000ff057219 */ /* 0x000fe20000011607 */
[----:B------:R-:W-:Y:S01]  /*07c0*/  ULDC UR4, c[0x0][0x150] ;  /* 0x0000540000047ab9 */ /* 0x000fe20000000800 */
[----:B------:R-:W-:Y:S02]  /*07d0*/  IADD3 R9, P0, RZ, -R23, RZ ;  /* 0x80000017ff097210 */ /* 0x000fe40007f1e0ff */
[----:B------:R-:W-:-:S03]  /*07e0*/  I2FP.F32.U32 R0, R4 ;  /* 0x0000000400007245 */ /* 0x000fc60000201000 */
[----:B------:R-:W1:Y:S01]  /*07f0*/  LDC.64 R28, c[0x0][0x640] ;  /* 0x00019000ff1c7b82 */ /* 0x000e620000000a00 */
[----:B------:R-:W-:Y:S02]  /*0800*/  IMAD.X R11, RZ, RZ, ~R5, P0 ;  /* 0x000000ffff0b7224 */ /* 0x000fe400000e0e05 */
[----:B------:R-:W-:Y:S01]  /*0810*/  FMUL R0, R0, UR4 ;  /* 0x0000000400007c20 */ /* 0x000fe20008400000 */
[----:B------:R-:W-:Y:S01]  /*0820*/  IMAD.WIDE.U32 R6, R9, R20, R16 ;  /* 0x0000001409067225 */ /* 0x000fe200078e0010 */
[----:B------:R-:W-:-:S03]  /*0830*/  ULDC UR4, c[0x0][0x154] ;  /* 0x0000550000047ab9 */ /* 0x000fc60000000800 */
[----:B------:R-:W-:Y:S01]  /*0840*/  IMAD R8, R11, R20, RZ ;  /* 0x000000140b087224 */ /* 0x000fe200078e02ff */
[----:B------:R-:W2:Y:S01]  /*0850*/  LDC R5, c[0x0][0x144] ;  /* 0x00005100ff057b82 */ /* 0x000ea20000000800 */
[----:B------:R-:W3:Y:S02]  /*0860*/  F2I.U32.TRUNC.NTZ R0, R0 ;  /* 0x0000000000007305 */ /* 0x000ee4000020f000 */
[----:B------:R-:W-:-:S04]  /*0870*/  IMAD R9, R9, R21, R8 ;  /* 0x0000001509097224 */ /* 0x000fc800078e0208 */
[----:B------:R-:W-:Y:S01]  /*0880*/  IMAD.IADD R7, R7, 0x1, R9 ;  /* 0x0000000107077824 */ /* 0x000fe200078e0209 */
[----:B------:R-:W4:Y:S01]  /*0890*/  LDC R12, c[0x0][0x608] ;  /* 0x00018200ff0c7b82 */ /* 0x000f220000000800 */
[----:B------:R-:W-:-:S03]  /*08a0*/  IMAD.MOV.U32 R9, RZ, RZ, -0x1 ;  /* 0xffffffffff097424 */ /* 0x000fc600078e00ff */
[-CC-:B0-----:R-:W-:Y:S02]  /*08b0*/  SHF.R.U64 R20, R6, R10.reuse, R7.reuse ;  /* 0x0000000a06147219 */ /* 0x181fe40000001207 */
[----:B------:R-:W-:Y:S02]  /*08c0*/  I2FP.F32.U32 R6, R3 ;  /* 0x0000000300067245 */ /* 0x000fe40000201000 */
[----:B------:R-:W0:Y:S01]  /*08d0*/  LDC R26, c[0x0][0x658] ;  /* 0x00019600ff1a7b82 */ /* 0x000e220000000800 */
[----:B-1----:R-:W-:Y:S01]  /*08e0*/  ISETP.NE.U32.AND P0, PT, R28, RZ, PT ;  /* 0x000000ff1c00720c */ /* 0x002fe20003f05070 */
[----:B---3--:R-:W-:Y:S01]  /*08f0*/  IMAD.MOV R8, RZ, RZ, -R0 ;  /* 0x000000ffff087224 */ /* 0x008fe200078e0a00 */
[----:B------:R-:W-:Y:S01]  /*0900*/  SHF.R.U32.HI R7, RZ, R10, R7 ;  /* 0x0000000aff077219 */ /* 0x000fe20000011607 */
[----:B------:R-:W-:Y:S01]  /*0910*/  FMUL R6, R6, UR4 ;  /* 0x0000000406067c20 */ /* 0x000fe20008400000 */
[----:B------:R-:W-:-:S03]  /*0920*/  ISETP.NE.AND.EX P0, PT, R29, RZ, PT, P0 ;  /* 0x000000ff1d00720c */ /* 0x000fc60003f05300 */
[----:B------:R-:W1:Y:S01]  /*0930*/  LDC R14, c[0x0][0x148] ;  /* 0x00005200ff0e7b82 */ /* 0x000e620000000800 */
[----:B--2---:R-:W-:-:S07]  /*0940*/  IMAD R0, R5, R8, R4 ;  /* 0x0000000805007224 */ /* 0x004fce00078e0204 */
[----:B------:R-:W2:Y:S01]  /*0950*/  LDC R24, c[0x0][0x600] ;  /* 0x00018000ff187b82 */ /* 0x000ea20000000800 */
[-CC-:B----4-:R-:W-:Y:S02]  /*0960*/  SHF.R.U64 R30, R20, R12.reuse, R7.reuse ;  /* 0x0000000c141e7219 */ /* 0x190fe40000001207 */
[----:B------:R-:W-:Y:S01]  /*0970*/  SHF.R.U32.HI R5, RZ, R12, R7 ;  /* 0x0000000cff057219 */ /* 0x000fe20000011607 */
[----:B------:R-:W-:Y:S01]  /*0980*/  IMAD.MOV.U32 R7, RZ, RZ, 0x1 ;  /* 0x00000001ff077424 */ /* 0x000fe200078e00ff */
[----:B------:R3:W4:Y:S03]  /*0990*/  F2I.U32.TRUNC.NTZ R12, R6 ;  /* 0x00000006000c7305 */ /* 0x000726000020f000 */
[----:B------:R-:W1:Y:S01]  /*09a0*/  LDC R15, c[0x0][0x648] ;  /* 0x00019200ff0f7b82 */ /* 0x000e620000000800 */
[-C--:B0-----:R-:W-:Y:S02]  /*09b0*/  SHF.L.U32 R4, R9, R26.reuse, RZ ;  /* 0x0000001a09047219 */ /* 0x081fe400000006ff */
[----:B------:R-:W-:-:S02]  /*09c0*/  SHF.R.U64 R32, R30, R26, R5 ;  /* 0x0000001a1e207219 */ /* 0x000fc40000001205 */
[----:B------:R-:W-:Y:S02]  /*09d0*/  LOP3.LUT R11, RZ, R4, RZ, 0x33, !PT ;  /* 0x00000004ff0b7212 */ /* 0x000fe400078e33ff */
[-C--:B------:R-:W-:Y:S01]  /*09e0*/  SHF.R.U32.HI R5, RZ, R26.reuse, R5 ;  /* 0x0000001aff057219 */ /* 0x080fe20000011605 */
[----:B------:R-:W0:Y:S01]  /*09f0*/  LDC R21, c[0x0][0x638] ;  /* 0x00018e00ff157b82 */ /* 0x000e220000000800 */
[----:B------:R-:W-:Y:S01]  /*0a00*/  SHF.L.U32 R10, R7, R26, RZ ;  /* 0x0000001a070a7219 */ /* 0x000fe200000006ff */
[----:B------:R-:W-:-:S06]  /*0a10*/  IMAD.MOV.U32 R4, RZ, RZ, R32 ;  /* 0x000000ffff047224 */ /* 0x000fcc00078e0020 */
[----:B------:R-:W0:Y:S01]  /*0a20*/  LDC R153, c[0x0][0x610] ;  /* 0x00018400ff997b82 */ /* 0x000e220000000800 */
[----:B---34-:R-:W-:Y:S05]  /*0a30*/  @!P0 BRA `(.L_x_6) ;  /* 0x0000000000288947 */ /* 0x018fea0003800000 */
[----:B------:R-:W3:Y:S02]  /*0a40*/  LDC R9, c[0x0][0x64c] ;  /* 0x00019300ff097b82 */ /* 0x000ee40000000800 */
[----:B---3--:R-:W-:-:S05]  /*0a50*/  IADD3 R9, P0, R32, R9, RZ ;  /* 0x0000000920097210 */ /* 0x008fca0007f1e0ff */
        /* <DEDUP_REMOVED lines=8> */
.L_x_6:
[----:B-1----:R-:W-:Y:S01]  /*0ae0*/  SHF.R.U64 R4, R4, R15, R5 ;  /* 0x0000000f04047219 */ /* 0x002fe20000001205 */
[----:B--2---:R-:W-:Y:S01]  /*0af0*/  VIADD R5, R24, 0xffffffff ;  /* 0xffffffff18057836 */ /* 0x004fe20000000000 */
[----:B------:R-:W-:Y:S01]  /*0b00*/  LOP3.LUT R11, R30, R11, RZ, 0xc0, !PT ;  /* 0x0000000b1e0b7212 */ /* 0x000fe200078ec0ff */
[----:B------:R-:W-:Y:S02]  /*0b10*/  IMAD.MOV R12, RZ, RZ, -R12 ;  /* 0x000000ffff0c7224 */ /* 0x000fe400078e0a0c */
[----:B------:R-:W-:Y:S02]  /*0b20*/  IMAD.MOV R6, RZ, RZ, -R4 ;  /* 0x000000ffff067224 */ /* 0x000fe400078e0a04 */
[----:B------:R-:W-:Y:S01]  /*0b30*/  IMAD R11, R10, R4, R11 ;  /* 0x000000040a0b7224 */ /* 0x000fe200078e020b */
[----:B------:R-:W-:Y:S01]  /*0b40*/  LOP3.LUT R4, R20, R5, RZ, 0xc0, !PT ;  /* 0x0000000514047212 */ /* 0x000fe200078ec0ff */
[----:B------:R-:W-:Y:S02]  /*0b50*/  @P3 IMAD R0, R14, R12, R3 ;  /* 0x0000000c0e003224 */ /* 0x000fe400078e0203 */
[----:B0-----:R-:W-:-:S02]  /*0b60*/  IMAD R3, R6, R21, R32 ;  /* 0x0000001506037224 */ /* 0x001fc400078e0220 */
[----:B------:R-:W-:Y:S02]  /*0b70*/  IMAD R153, R11, R153, R0 ;  /* 0x000000990b997224 */ /* 0x000fe400078e0200 */
[----:B------:R-:W-:Y:S02]  /*0b80*/  IMAD R4, R3, R24, R4 ;  /* 0x0000001803047224 */ /* 0x000fe400078e0204 */
[----:B------:R-:W-:-:S03]  /*0b90*/  IMAD.MOV.U32 R0, RZ, RZ, 0x1 ;  /* 0x00000001ff007424 */ /* 0x000fc600078e00ff */
[----:B------:R-:W-:Y:S02]  /*0ba0*/  SEL R152, R4, R153, !P3 ;  /* 0x0000009904987207 */ /* 0x000fe40005800000 */
[----:B------:R-:W-:-:S07]  /*0bb0*/  SEL R153, R153, R4, !P3 ;  /* 0x0000000499997207 */ /* 0x000fce0005800000 */
.L_x_4:
[----:B------:R-:W-:-:S08]  /*0bc0*/  NOP ;  /* 0x0000000000007918 */ /* 0x000fd00000000000 */
[----:B------:R-:W0:Y:S02]  /*0bd0*/  USETMAXREG.TRY_ALLOC.CTAPOOL UP0, 0xe8 ;  /* 0x000000e8000079c8 */ /* 0x000e240008000600 */
[----:B0-----:R-:W-:-:S13]  /*0be0*/  PLOP3.LUT P0, PT, PT, PT, UP0, 0x80, 0x0 ;  /* 0x000000000000781c */ /* 0x001fda0003f0f008 */
[----:B------:R-:W-:Y:S05]  /*0bf0*/  @!P0 BRA `(.L_x_4) ;  /* 0xfffffffc00f08947 */ /* 0x000fea000383ffff */
[----:B------:R-:W-:Y:S01]  /*0c00*/  ULDC.64 UR4, c[0x0][0x598] ;  /* 0x0001660000047ab9 */ /* 0x000fe20000000a00 */
[----:B------:R-:W-:Y:S01]  /*0c10*/  ULDC.64 UR36, c[0x0][0x208] ;  /* 0x0000820000247ab9 */ /* 0x000fe20000000a00 */
[----:B------:R-:W-:-:S04]  /*0c20*/  ISETP.NE.U32.AND P0, PT, RZ, UR4, PT ;  /* 0x00000004ff007c0c */ /* 0x000fc8000bf05070 */
[----:B------:R-:W-:-:S13]  /*0c30*/  ISETP.NE.AND.EX P0, PT, RZ, UR5, PT, P0 ;  /* 0x00000005ff007c0c */ /* 0x000fda000bf05300 */
[----:B------:R-:W-:Y:S05]  /*0c40*/  @!P0 BRA `(.L_x_7) ;  /* 0x00000000001c8947 */ /* 0x000fea0003800000 */
[----:B------:R-:W0:Y:S02]  /*0c50*/  LDC.64 R4, c[0x0][0x598] ;  /* 0x00016600ff047b82 */ /* 0x000e240000000a00 */
[----:B0-----:R-:W2:Y:S02]  /*0c60*/  LDG.E.64 R4, desc[UR36][R4.64] ;  /* 0x0000002404047981 */ /* 0x001ea4000c1e1b00 */
[----:B--2---:R-:W-:-:S04]  /*0c70*/  ISETP.NE.U32.AND P0, PT, R4, RZ, PT ;  /* 0x000000ff0400720c */ /* 0x004fc80003f05070 */
[----:B------:R-:W-:-:S13]  /*0c80*/  ISETP.NE.AND.EX P0, PT, R5, RZ, PT, P0 ;  /* 0x000000ff0500720c */ /* 0x000fda0003f05300 */
[----:B------:R-:W-:Y:S05]  /*0c90*/  @!P0 BRA `(.L_x_7) ;  /* 0x0000000000088947 */ /* 0x000fea0003800000 */
[----:B------:R0:W5:Y:S01]  /*0ca0*/  LD.E R154, desc[UR36][R4.64] ;  /* 0x00000024049a7980 */ /* 0x000162000c101900 */
[----:B------:R-:W-:Y:S05]  /*0cb0*/  BRA `(.L_x_8) ;  /* 0x0000000000247947 */ /* 0x000fea0003800000 */
.L_x_7:
[----:B------:R-:W-:Y:S02]  /*0cc0*/  ULDC.64 UR4, c[0x0][0x588] ;  /* 0x0001620000047ab9 */ /* 0x000fe40000000a00 */
[----:B------:R-:W-:-:S04]  /*0cd0*/  ISETP.NE.U32.AND P0, PT, RZ, UR4, PT ;  /* 0x00000004ff007c0c */ /* 0x000fc8000bf05070 */
[----:B------:R-:W-:-:S13]  /*0ce0*/  ISETP.NE.AND.EX P0, PT, RZ, UR5, PT, P0 ;  /* 0x00000005ff007c0c */ /* 0x000fda000bf05300 */
[----:B------:R-:W-:Y:S05]  /*0cf0*/  @!P0 BRA `(.L_x_9) ;  /* 0x00000000000c8947 */ /* 0x000fea0003800000 */
[----:B------:R-:W0:Y:S02]  /*0d00*/  LDC.64 R154, c[0x0][0x588] ;  /* 0x00016200ff9a7b82 */ /* 0x000e240000000a00 */
[----:B0-----:R1:W5:Y:S01]  /*0d10*/  LDG.E R154, desc[UR36][R154.64] ;  /* 0x000000249a9a7981 */ /* 0x001362000c1e1900 */
[----:B------:R-:W-:Y:S05]  /*0d20*/  BRA `(.L_x_8) ;  /* 0x0000000000087947 */ /* 0x000fea0003800000 */
.L_x_9:
[----:B------:R-:W-:Y:S02]  /*0d30*/  ULDC UR4, c[0x0][0x580] ;  /* 0x0001600000047ab9 */ /* 0x000fe40000000800 */
[----:B------:R-:W-:-:S07]  /*0d40*/  IMAD.U32 R154, RZ, RZ, UR4 ;  /* 0x00000004ff9a7e24 */ /* 0x000fce000f8e00ff */
.L_x_8:
[----:B------:R-:W-:Y:S02]  /*0d50*/  ULDC.64 UR4, c[0x0][0x5a0] ;  /* 0x0001680000047ab9 */ /* 0x000fe40000000a00 */
[----:B------:R-:W-:-:S04]  /*0d60*/  ISETP.NE.U32.AND P0, PT, RZ, UR4, PT ;  /* 0x00000004ff007c0c */ /* 0x000fc8000bf05070 */
[----:B------:R-:W-:-:S13]  /*0d70*/  ISETP.NE.AND.EX P0, PT, RZ, UR5, PT, P0 ;  /* 0x00000005ff007c0c */ /* 0x000fda000bf05300 */
[----:B------:R-:W-:Y:S05]  /*0d80*/  @!P0 BRA `(.L_x_10) ;  /* 0x00000000001c8947 */ /* 0x000fea0003800000 */
[----:B0-----:R-:W0:Y:S02]  /*0d90*/  LDC.64 R4, c[0x0][0x5a0] ;  /* 0x00016800ff047b82 */ /* 0x001e240000000a00 */
[----:B0-----:R-:W2:Y:S02]  /*0da0*/  LDG.E.64 R4, desc[UR36][R4.64] ;  /* 0x0000002404047981 */ /* 0x001ea4000c1e1b00 */
[----:B--2---:R-:W-:-:S04]  /*0db0*/  ISETP.NE.U32.AND P0, PT, R4, RZ, PT ;  /* 0x000000ff0400720c */ /* 0x004fc80003f05070 */
[----:B------:R-:W-:-:S13]  /*0dc0*/  ISETP.NE.AND.EX P0, PT, R5, RZ, PT, P0 ;  /* 0x000000ff0500720c */ /* 0x000fda0003f05300 */
[----:B------:R-:W-:Y:S05]  /*0dd0*/  @!P0 BRA `(.L_x_10) ;  /* 0x0000000000088947 */ /* 0x000fea0003800000 */
[----:B-1----:R0:W5:Y:S01]  /*0de0*/  LD.E R155, desc[UR36][R4.64] ;  /* 0x00000024049b7980 */ /* 0x002162000c101900 */
[----:B------:R-:W-:Y:S05]  /*0df0*/  BRA `(.L_x_11) ;  /* 0x0000000000247947 */ /* 0x000fea0003800000 */
.L_x_10:
[----:B------:R-:W-:Y:S02]  /*0e00*/  ULDC.64 UR4, c[0x0][0x590] ;  /* 0x0001640000047ab9 */ /* 0x000fe40000000a00 */
[----:B------:R-:W-:-:S04]  /*0e10*/  ISETP.NE.U32.AND P0, PT, RZ, UR4, PT ;  /* 0x00000004ff007c0c */ /* 0x000fc8000bf05070 */
[----:B------:R-:W-:-:S13]  /*0e20*/  ISETP.NE.AND.EX P0, PT, RZ, UR5, PT, P0 ;  /* 0x00000005ff007c0c */ /* 0x000fda000bf05300 */
[----:B------:R-:W-:Y:S05]  /*0e30*/  @!P0 BRA `(.L_x_12) ;  /* 0x00000000000c8947 */ /* 0x000fea0003800000 */
[----:B0-----:R-:W1:Y:S02]  /*0e40*/  LDC.64 R4, c[0x0][0x590] ;  /* 0x00016400ff047b82 */ /* 0x001e640000000a00 */
[----:B-1----:R1:W5:Y:S01]  /*0e50*/  LDG.E R155, desc[UR36][R4.64] ;  /* 0x00000024049b7981 */ /* 0x002362000c1e1900 */
[----:B------:R-:W-:Y:S05]  /*0e60*/  BRA `(.L_x_11) ;  /* 0x0000000000087947 */ /* 0x000fea0003800000 */
.L_x_12:
[----:B------:R-:W-:Y:S02]  /*0e70*/  ULDC UR4, c[0x0][0x584] ;  /* 0x0001610000047ab9 */ /* 0x000fe40000000800 */
[----:B-1----:R-:W-:-:S07]  /*0e80*/  IMAD.U32 R155, RZ, RZ, UR4 ;  /* 0x00000004ff9b7e24 */ /* 0x002fce000f8e00ff */
.L_x_11:
[----:B------:R-:W-:-:S13]  /*0e90*/  LOP3.LUT P0, RZ, R0, 0xff, RZ, 0xc0, !PT ;  /* 0x000000ff00ff7812 */ /* 0x000fda000780c0ff */
[----:B------:R-:W-:Y:S05]  /*0ea0*/  @!P0 EXIT ;  /* 0x000000000000894d */ /* 0x000fea0003800000 */
[----:B------:R-:W-:Y:S01]  /*0eb0*/  ULDC UR4, c[0x0][0x28c] ;  /* 0x0000a30000047ab9 */ /* 0x000fe20000000800 */
[----:B------:R-:W-:Y:S01]  /*0ec0*/  LOP3.LUT R160, R19, 0x1, RZ, 0xfc, !PT ;  /* 0x0000000113a07812 */ /* 0x000fe200078efcff */
[----:B------:R-:W-:Y:S01]  /*0ed0*/  UIADD3 UR4, UR4, 0x1f, URZ ;  /* 0x0000001f04047890 */ /* 0x000fe2000fffe03f */
[----:B------:R-:W-:Y:S01]  /*0ee0*/  UMOV UR38, URZ ;  /* 0x0000003f00267c82 */ /* 0x000fe20008000000 */
[----:B------:R-:W-:Y:S02]  /*0ef0*/  UMOV UR39, URZ ;  /* 0x0000003f00277c82 */ /* 0x000fe40008000000 */
[----:B------:R-:W-:-:S04]  /*0f00*/  USHF.R.S32.HI UR5, URZ, 0x1f, UR4 ;  /* 0x0000001f3f057899 */ /* 0x000fc80008011404 */
[----:B------:R-:W-:-:S04]  /*0f10*/  ULEA.HI UR5, UR5, UR4, URZ, 0x5 ;  /* 0x0000000405057291 */ /* 0x000fc8000f8f283f */
[----:B------:R-:W-:-:S12]  /*0f20*/  USHF.R.S32.HI UR40, URZ, 0x5, UR5 ;  /* 0x000000053f287899 */ /* 0x000fd80008011405 */
.L_x_286:
[----:B------:R-:W-:Y:S01]  /*0f30*/  LOP3.LUT R0, R18, 0x80, RZ, 0xc0, !PT ;  /* 0x0000008012007812 */ /* 0x000fe200078ec0ff */
[----:B--2---:R-:W2:Y:S01]  /*0f40*/  S2UR UR7, SR_CgaCtaId ;  /* 0x00000000000779c3 */ /* 0x004ea20000008800 */
[----:B------:R-:W-:Y:S02]  /*0f50*/  UMOV UR6, 0x400 ;  /* 0x0000040000067882 */ /* 0x000fe40000000000 */
[----:B------:R-:W-:-:S06]  /*0f60*/  SHF.R.U32.HI R0, RZ, 0x7, R0 ;  /* 0x00000007ff007819 */ /* 0x000fcc0000011600 */
[----:B---3--:R-:W3:Y:S01]  /*0f70*/  SHFL.IDX PT, R0, R0, RZ, 0x1f ;  /* 0x00001fff00007589 */ /* 0x008ee200000e0000 */
[----:B--2---:R-:W-:Y:S01]  /*0f80*/  ULEA UR42, UR7, UR6, 0x18 ;  /* 0x00000006072a7291 */ /* 0x004fe2000f8ec03f */
[----:B---3--:R-:W-:-:S13]  /*0f90*/  R2UR UR4, R0 ;  /* 0x00000000000472ca */ /* 0x008fda00000e0000 */
[----:B------:R-:W-:-:S04]  /*0fa0*/  ULEA.HI UR5, UR4, UR4, URZ, 0x1 ;  /* 0x0000000404057291 */ /* 0x000fc8000f8f083f */
[----:B------:R-:W-:-:S04]  /*0fb0*/  ULOP3.LUT UR5, UR5, 0x7fffe, URZ, 0xc0, !UPT ;  /* 0x0007fffe05057892 */ /* 0x000fc8000f8ec03f */
[----:B------:R-:W-:-:S03]  /*0fc0*/  UIADD3 UR5, UR4, -UR5, URZ ;  /* 0x8000000504057290 */ /* 0x000fc6000fffe03f */
[----:B------:R-:W-:Y:S01]  /*0fd0*/  ULDC UR4, c[0x0][0x28c] ;  /* 0x0000a30000047ab9 */ /* 0x000fe20000000800 */
[----:B------:R-:W-:Y:S01]  /*0fe0*/  ULEA UR5, UR5, UR42, 0xd ;  /* 0x0000002a05057291 */ /* 0x000fe2000f8e683f */
[----:B------:R-:W-:-:S03]  /*0ff0*/  ISETP.LT.AND P0, PT, RZ, UR4, PT ;  /* 0x00000004ff007c0c */ /* 0x000fc6000bf01270 */
[----:B------:R-:W-:-:S04]  /*1000*/  UIADD3 UR5, UR5, 0x100, URZ ;  /* 0x0000010005057890 */ /* 0x000fc8000fffe03f */
[----:B------:R-:W-:-:S04]  /*1010*/  USHF.R.U32.HI UR5, URZ, 0x4, UR5 ;  /* 0x000000043f057899 */ /* 0x000fc80008011605 */
[----:B------:R-:W-:Y:S02]  /*1020*/  ULOP3.LUT UR41, UR5, 0x3fff, URZ, 0xc0, !UPT ;  /* 0x00003fff05297892 */ /* 0x000fe4000f8ec03f */
[----:B-1--4-:R-:W-:Y:S10]  /*1030*/  @P0 BRA `(.L_x_13) ;  /* 0x0000000000400947 */ /* 0x012ff40003800000 */
[----:B------:R-:W-:Y:S01]  /*1040*/  MOV R0, 0x0 ;  /* 0x0000000000007802 */ /* 0x000fe20000000f00 */
[----:B------:R-:W-:Y:S01]  /*1050*/  ULDC.64 UR4, c[0x4][0x68] ;  /* 0x01001a0000047ab9 */ /* 0x000fe20000000a00 */
[----:B------:R-:W-:Y:S01]  /*1060*/  ULDC.64 UR6, c[0x4][0x8] ;  /* 0x0100020000067ab9 */ /* 0x000fe20000000a00 */
[----:B01----:R-:W-:Y:S01]  /*1070*/  IMAD.U32 R4, RZ, RZ, UR4 ;  /* 0x00000004ff047e24 */ /* 0x003fe2000f8e00ff */
[----:B------:R0:W1:Y:S01]  /*1080*/  LDC.64 R14, c[0x4][R0] ;  /* 0x01000000000e7b82 */ /* 0x0000620000000a00 */
[----:B------:R-:W-:Y:S01]  /*1090*/  IMAD.U32 R5, RZ, RZ, UR5 ;  /* 0x00000005ff057e24 */ /* 0x000fe2000f8e00ff */
[----:B------:R-:W-:Y:S01]  /*10a0*/  ULDC.64 UR4, c[0x4][0x70] ;  /* 0x01001c0000047ab9 */ /* 0x000fe20000000a00 */
[----:B------:R-:W-:Y:S02]  /*10b0*/  IMAD.U32 R10, RZ, RZ, UR6 ;  /* 0x00000006ff0a7e24 */ /* 0x000fe4000f8e00ff */
[----:B------:R-:W-:Y:S02]  /*10c0*/  IMAD.U32 R6, RZ, RZ, UR4 ;  /* 0x00000004ff067e24 */ /* 0x000fe4000f8e00ff */
[----:B------:R-:W-:-:S02]  /*10d0*/  IMAD.U32 R7, RZ, RZ, UR5 ;  /* 0x00000005ff077e24 */ /* 0x000fc4000f8e00ff */
[----:B------:R-:W-:Y:S02]  /*10e0*/  IMAD.U32 R11, RZ, RZ, UR7 ;  /* 0x00000007ff0b7e24 */ /* 0x000fe4000f8e00ff */
[----:B------:R-:W-:Y:S02]  /*10f0*/  IMAD.MOV.U32 R8, RZ, RZ, 0x1e1 ;  /* 0x000001e1ff087424 */ /* 0x000fe400078e00ff */
[----:B------:R-:W-:Y:S02]  /*1100*/  IMAD.MOV.U32 R12, RZ, RZ, 0x1 ;  /* 0x00000001ff0c7424 */ /* 0x000fe400078e00ff */
[----:B0-----:R-:W-:-:S07]  /*1110*/  IMAD.MOV.U32 R13, RZ, RZ, RZ ;  /* 0x000000ffff0d7224 */ /* 0x001fce00078e00ff */
[----:B------:R-:W-:-:S07]  /*1120*/  LEPC R20, `(.L_x_13) ;  /* 0x000000001014794e */ /* 0x000fce0000000000 */
[----:B-1---5:R-:W-:Y:S05]  /*1130*/  CALL.ABS.NOINC R14 ;  /* 0x000000000e007343 */ /* 0x022fea0003c00000 */
.L_x_13:
[----:B------:R-:W-:-:S13]  /*1140*/  ISETP.NE.AND P0, PT, R160, 0x3, PT ;  /* 0x00000003a000780c */ /* 0x000fda0003f05270 */
[----:B------:R-:W-:Y:S05]  /*1150*/  @!P0 BRA `(.L_x_14) ;  /* 0x0000000000048947 */ /* 0x000fea0003800000 */
[----:B------:R-:W-:Y:S01]  /*1160*/  BPT.TRAP 0x1 ;  /* 0x000000040000795c */ /* 0x000fe20000300000 */
.L_x_14:
[----:B------:R-:W-:Y:S02]  /*1170*/  IMAD.U32 R3, RZ, RZ, UR39 ;  /* 0x00000027ff037e24 */ /* 0x000fe4000f8e00ff */
[----:B------:R-:W-:-:S03]  /*1180*/  IMAD.U32 R0, RZ, RZ, UR38 ;  /* 0x00000026ff007e24 */ /* 0x000fc6000f8e00ff */
[----:B------:R-:W-:Y:S02]  /*1190*/  LEA R3, R3, UR42, 0x3 ;  /* 0x0000002a03037c11 */ /* 0x000fe4000f8e18ff */
[----:B------:R-:W-:-:S04]  /*11a0*/  SHF.L.U32 R0, R0, 0x1f, RZ ;  /* 0x0000001f00007819 */ /* 0x000fc800000006ff */
[----:B------:R2:W3:Y:S01]  /*11b0*/  SYNCS.PHASECHK.TRANS64.TRYWAIT P1, [R3+URZ], R0 ;  /* 0x00000000030075a7 */ /* 0x0004e2000802017f */
[----:B------:R-:W-:Y:S05]  /*11c0*/  @!P0 BRA `(.L_x_15) ;  /* 0x0000000000048947 */ /* 0x000fea0003800000 */
[----:B------:R-:W-:Y:S01]  /*11d0*/  BPT.TRAP 0x1 ;  /* 0x000000040000795c */ /* 0x000fe20000300000 */
.L_x_15:
[----:B---3--:R-:W-:Y:S05]  /*11e0*/  @P1 BRA `(.L_x_16) ;  /* 0x0000000000081947 */ /* 0x008fea0003800000 */
[----:B------:R-:W3:Y:S02]  /*11f0*/  SYNCS.PHASECHK.TRANS64.TRYWAIT P1, [R3+URZ], R0 ;  /* 0x00000000030075a7 */ /* 0x000ee4000802017f */
[----:B---3--:R-:W-:Y:S05]  /*1200*/  @!P1 BRA `(.L_x_17) ;  /* 0x000000a000e49947 */ /* 0x008fea0003800000 */
.L_x_16:
[----:B------:R-:W-:-:S04]  /*1210*/  UISETP.LT.AND UP0, UPT, UR40, 0x1, UPT ;  /* 0x000000012800788c */ /* 0x000fc8000bf01270 */
[----:B------:R-:W-:-:S04]  /*1220*/  USEL UR4, UR40, 0x1, UP0 ;  /* 0x0000000128047887 */ /* 0x000fc80008000000 */
[----:B------:R-:W-:-:S06]  /*1230*/  UIADD3 UR4, UR40, -UR4, URZ ;  /* 0x8000000428047290 */ /* 0x000fcc000fffe03f */
[----:B--23--:R-:W-:Y:S01]  /*1240*/  IMAD.U32 R0, RZ, RZ, UR4 ;  /* 0x00000004ff007e24 */ /* 0x00cfe2000f8e00ff */
[----:B------:R-:W-:Y:S05]  /*1250*/  WARPSYNC.ALL ;  /* 0x0000000000007948 */ /* 0x000fea0003800000 */
[----:B------:R-:W-:Y:S01]  /*1260*/  ISETP.GE.AND P1, PT, R0, 0x1, PT ;  /* 0x000000010000780c */ /* 0x000fe20003f26270 */
[----:B------:R-:W-:Y:S01]  /*1270*/  UIADD3 UR4, UR42, 0x10100, URZ ;  /* 0x000101002a047890 */ /* 0x000fe2000fffe03f */
[----:B------:R-:W-:Y:S01]  /*1280*/  WARPGROUP.ARRIVE ;  /* 0x00000000000079c5 */ /* 0x000fe20000000000 */
[----:B------:R-:W-:Y:S01]  /*1290*/  UMOV UR9, 0x40000040 ;  /* 0x4000004000097882 */ /* 0x000fe20000000000 */
[----:B------:R-:W-:Y:S01]  /*12a0*/  UMOV UR11, 0x40000040 ;  /* 0x40000040000b7882 */ /* 0x000fe20000000000 */
[----:B------:R-:W-:-:S04]  /*12b0*/  USHF.R.U32.HI UR4, URZ, 0x4, UR4 ;  /* 0x000000043f047899 */ /* 0x000fc80008011604 */
[----:B------:R-:W-:Y:S02]  /*12c0*/  ULOP3.LUT UR5, UR4, 0x3fff, URZ, 0xc0, !UPT ;  /* 0x00003fff04057892 */ /* 0x000fe4000f8ec03f */
[----:B------:R-:W-:Y:S02]  /*12d0*/  ULOP3.LUT UR4, UR41, 0x10000, URZ, 0xfc, !UPT ;  /* 0x0001000029047892 */ /* 0x000fe4000f8efc3f */
[----:B------:R-:W-:Y:S02]  /*12e0*/  ULOP3.LUT UR5, UR5, 0x10000, URZ, 0xfc, !UPT ;  /* 0x0001000005057892 */ /* 0x000fe4000f8efc3f */
[----:B------:R-:W-:Y:S02]  /*12f0*/  ULEA UR6, UR39, UR4, 0xa ;  /* 0x0000000427067291 */ /* 0x000fe4000f8e503f */
[----:B------:R-:W-:-:S05]  /*1300*/  ULEA UR7, UR39, UR5, 0xb ;  /* 0x0000000527077291 */ /* 0x000fca000f8e583f */
[----:B------:R-:W-:Y:S02]  /*1310*/  UMOV UR8, UR6 ;  /* 0x0000000600087c82 */ /* 0x000fe40008000000 */
[----:B------:R-:W-:Y:S02]  /*1320*/  UMOV UR10, UR7 ;  /* 0x00000007000a7c82 */ /* 0x000fe40008000000 */
[----:B------:R-:W-:Y:S01]  /*1330*/  HGMMA.64x256x8.F32.TF32 R24, gdesc[UR8], RZ, !UPT, gsb0 ;  /* 0x07e00000081879f0 */ /* 0x000fe2000c0028ff */
[----:B------:R-:W-:Y:S02]  /*1340*/  UIADD3 UR8, UR6, 0x2, URZ ;  /* 0x0000000206087890 */ /* 0x000fe4000fffe03f */
[----:B------:R-:W-:Y:S01]  /*1350*/  UIADD3 UR10, UR7, 0x2, URZ ;  /* 0x00000002070a7890 */ /* 0x000fe2000fffe03f */
[----:B------:R-:W-:Y:S01]  /*1360*/  UMOV UR9, 0x40000040 ;  /* 0x4000004000097882 */ /* 0x000fe20000000000 */
[----:B------:R-:W-:Y:S01]  /*1370*/  UMOV UR11, 0x40000040 ;  /* 0x40000040000b7882 */ /* 0x000fe20000000000 */
[----:B------:R-:W-:-:S02]  /*1380*/  WARPGROUP.DEPBAR.LE gsb0, 0x0 ;  /* 0x00008000000079c5 */ /* 0x000fc40000010000 */
[----:B------:R-:W-:-:S15]  /*1390*/  WARPGROUP.ARRIVE ;  /* 0x00000000000079c5 */ /* 0x000fde0000000000 */
[----:B------:R-:W-:-:S05]  /*13a0*/  NOP ;  /* 0x0000000000007918 */ /* 0x000fca0000000000 */
[----:B------:R-:W-:Y:S01]  /*13b0*/  HGMMA.64x256x8.F32.TF32 R24, gdesc[UR8], R24, gsb0 ;  /* 0x07e00000081879f0 */ /* 0x000fe20008002818 */
[----:B------:R-:W-:Y:S02]  /*13c0*/  UIADD3 UR8, UR6, 0x4, URZ ;  /* 0x0000000406087890 */ /* 0x000fe4000fffe03f */
[----:B------:R-:W-:Y:S01]  /*13d0*/  UIADD3 UR10, UR7, 0x4, URZ ;  /* 0x00000004070a7890 */ /* 0x000fe2000fffe03f */
[----:B------:R-:W-:Y:S01]  /*13e0*/  UMOV UR9, 0x40000040 ;  /* 0x4000004000097882 */ /* 0x000fe20000000000 */
[----:B------:R-:W-:Y:S01]  /*13f0*/  UMOV UR11, 0x40000040 ;  /* 0x40000040000b7882 */ /* 0x000fe20000000000 */
[----:B------:R-:W-:Y:S02]  /*1400*/  WARPGROUP.DEPBAR.LE gsb0, 0x0 ;  /* 0x00008000000079c5 */ /* 0x000fe40000010000 */
        /* <DEDUP_REMOVED lines=10> */
[----:B------:R-:W-:Y:S03]  /*14b0*/  HGMMA.64x256x8.F32.TF32 R24, gdesc[UR8], R24, gsb0 ;  /* 0x07e00000081879f0 */ /* 0x000fe60008002818 */
[----:B------:R-:W-:Y:S02]  /*14c0*/  WARPGROUP.DEPBAR.LE gsb0, 0x0 ;  /* 0x00008000000079c5 */ /* 0x000fe40000010000 */
[----:B------:R-:W-:Y:S05]  /*14d0*/  @!P1 BRA `(.L_x_18) ;  /* 0x0000000400249947 */ /* 0x000fea0003800000 */
[----:B------:R-:W-:-:S04]  /*14e0*/  UIADD3 UR6, UR39, 0x1, URZ ;  /* 0x0000000127067890 */ /* 0x000fc8000fffe03f */
[----:B------:R-:W-:-:S04]  /*14f0*/  UISETP.NE.AND UP0, UPT, UR6, 0x4, UPT ;  /* 0x000000040600788c */ /* 0x000fc8000bf05270 */
[----:B------:R-:W-:Y:S02]  /*1500*/  USEL UR7, URZ, 0x1, UP0 ;  /* 0x000000013f077887 */ /* 0x000fe40008000000 */
[----:B------:R-:W-:Y:S02]  /*1510*/  USEL UR6, UR6, URZ, UP0 ;  /* 0x0000003f06067287 */ /* 0x000fe40008000000 */
[----:B------:R-:W-:-:S06]  /*1520*/  ULOP3.LUT UR7, UR38, UR7, URZ, 0x3c, !UPT ;  /* 0x0000000726077292 */ /* 0x000fcc000f8e3c3f */
[----:B01----:R-:W-:Y:S01]  /*1530*/  IMAD.U32 R5, RZ, RZ, UR7 ;  /* 0x00000007ff057e24 */ /* 0x003fe2000f8e00ff */
[----:B------:R-:W-:-:S06]  /*1540*/  UMOV UR7, UR39 ;  /* 0x0000002700077c82 */ /* 0x000fcc0008000000 */
.L_x_25:
[----:B01----:R-:W-:Y:S05]  /*1550*/  @!P0 BRA `(.L_x_19) ;  /* 0x0000000000048947 */ /* 0x003fea0003800000 */
[----:B------:R-:W-:Y:S01]  /*1560*/  BPT.TRAP 0x1 ;  /* 0x000000040000795c */ /* 0x000fe20000300000 */
.L_x_19:
[----:B------:R-:W0:Y:S01]  /*1570*/  S2UR UR9, SR_CgaCtaId ;  /* 0x00000000000979c3 */ /* 0x000e220000008800 */
[----:B------:R-:W-:Y:S01]  /*1580*/  UMOV UR8, 0x400 ;  /* 0x0000040000087882 */ /* 0x000fe20000000000 */
[----:B------:R-:W-:Y:S01]  /*1590*/  SHF.L.U32 R3, R5, 0x1f, RZ ;  /* 0x0000001f05037819 */ /* 0x000fe200000006ff */
[----:B0-----:R-:W-:-:S04]  /*15a0*/  ULEA UR14, UR9, UR8, 0x18 ;  /* 0x00000008090e7291 */ /* 0x001fc8000f8ec03f */
[----:B------:R-:W-:-:S09]  /*15b0*/  ULEA UR8, UR6, UR14, 0x3 ;  /* 0x0000000e06087291 */ /* 0x000fd2000f8e183f */
[----:B------:R0:W1:Y:S01]  /*15c0*/  SYNCS.PHASECHK.TRANS64.TRYWAIT P1, [UR8], R3 ;  /* 0x00000003ff0075a7 */ /* 0x0000620008020148 */
[----:B------:R-:W-:Y:S05]  /*15d0*/  @!P0 BRA `(.L_x_20) ;  /* 0x0000000000048947 */ /* 0x000fea0003800000 */
[----:B------:R-:W-:Y:S01]  /*15e0*/  BPT.TRAP 0x1 ;  /* 0x000000040000795c */ /* 0x000fe20000300000 */
.L_x_20:
[----:B-1----:R-:W-:Y:S05]  /*15f0*/  @P1 BRA `(.L_x_21) ;  /* 0x0000000000081947 */ /* 0x002fea0003800000 */
[----:B------:R-:W1:Y:S02]  /*1600*/  SYNCS.PHASECHK.TRANS64.TRYWAIT P1, [UR8], R3 ;  /* 0x00000003ff0075a7 */ /* 0x000e640008020148 */
[----:B-1----:R-:W-:Y:S05]  /*1610*/  @!P1 BRA `(.L_x_22) ;  /* 0x0000009c00f49947 */ /* 0x002fea0003800000 */
.L_x_21:
[----:B------:R-:W-:Y:S01]  /*1620*/  ULEA UR12, UR6, UR4, 0xa ;  /* 0x00000004060c7291 */ /* 0x000fe2000f8e503f */
[----:B------:R-:W-:Y:S01]  /*1630*/  WARPGROUP.ARRIVE ;  /* 0x00000000000079c5 */ /* 0x000fe20000000000 */
[----:B------:R-:W-:Y:S01]  /*1640*/  ULEA UR13, UR6, UR5, 0xb ;  /* 0x00000005060d7291 */ /* 0x000fe2000f8e583f */
[----:B------:R-:W-:Y:S01]  /*1650*/  UMOV UR9, 0x40000040 ;  /* 0x4000004000097882 */ /* 0x000fe20000000000 */
[----:B------:R-:W-:-:S03]  /*1660*/  UMOV UR11, 0x40000040 ;  /* 0x40000040000b7882 */ /* 0x000fc60000000000 */
[----:B------:R-:W-:Y:S02]  /*1670*/  UMOV UR8, UR12 ;  /* 0x0000000c00087c82 */ /* 0x000fe40008000000 */
[----:B------:R-:W-:Y:S02]  /*1680*/  UMOV UR10, UR13 ;  /* 0x0000000d000a7c82 */ /* 0x000fe40008000000 */
[----:B------:R-:W-:Y:S01]  /*1690*/  HGMMA.64x256x8.F32.TF32 R24, gdesc[UR8], R24, gsb0 ;  /* 0x07e00000081879f0 */ /* 0x000fe20008002818 */
        /* <DEDUP_REMOVED lines=26> */
[----:B------:R-:W-:Y:S01]  /*1840*/  BPT.TRAP 0x1 ;  /* 0x000000040000795c */ /* 0x000fe20000300000 */
.L_x_23:
[----:B------:R-:W-:Y:S01]  /*1850*/  ULEA UR8, UR7, UR14, 0x3 ;  /* 0x0000000e07087291 */ /* 0x000fe2000f8e183f */
[----:B------:R-:W-:-:S03]  /*1860*/  ISETP.GT.U32.AND P1, PT, R19, 0x1, PT ;  /* 0x000000011300780c */ /* 0x000fc60003f24070 */
[----:B------:R-:W-:-:S04]  /*1870*/  UIADD3 UR8, UR8, 0x20, URZ ;  /* 0x0000002008087890 */ /* 0x000fc8000fffe03f */
[----:B------:R-:W-:-:S09]  /*1880*/  UPRMT UR8, URZ, 0x654, UR8 ;  /* 0x000006543f087896 */ /* 0x000fd20008000008 */
[----:B------:R-:W-:Y:S01]  /*1890*/  SYNCS.ARRIVE.TRANS64.RED.A1T0 RZ, [UR8], RZ ;  /* 0x000000ffffff79a7 */ /* 0x000fe20008100408 */
[----:B------:R-:W-:Y:S05]  /*18a0*/  @P1 BRA `(.L_x_24) ;  /* 0x0000000000041947 */ /* 0x000fea0003800000 */
[----:B------:R-:W-:Y:S01]  /*18b0*/  BPT.TRAP 0x1 ;  /* 0x000000040000795c */ /* 0x000fe20000300000 */
.L_x_24:
[----:B------:R-:W-:Y:S01]  /*18c0*/  UIADD3 UR6, UR6, 0x1, URZ ;  /* 0x0000000106067890 */ /* 0x000fe2000fffe03f */
[C---:B------:R-:W-:Y:S01]  /*18d0*/  ISETP.GT.AND P1, PT, R0.reuse, 0x1, PT ;  /* 0x000000010000780c */ /* 0x040fe20003f24270 */
[----:B------:R-:W-:Y:S01]  /*18e0*/  UIADD3 UR7, UR7, 0x1, URZ ;  /* 0x0000000107077890 */ /* 0x000fe2000fffe03f */
[----:B------:R-:W-:Y:S01]  /*18f0*/  VIADD R0, R0, 0xffffffff ;  /* 0xffffffff00007836 */ /* 0x000fe20000000000 */
[----:B------:R-:W-:Y:S02]  /*1900*/  UISETP.NE.AND UP0, UPT, UR6, 0x4, UPT ;  /* 0x000000040600788c */ /* 0x000fe4000bf05270 */
[----:B------:R-:W-:Y:S02]  /*1910*/  UISETP.NE.AND UP1, UPT, UR7, 0x4, UPT ;  /* 0x000000040700788c */ /* 0x000fe4000bf25270 */
[----:B------:R-:W-:Y:S02]  /*1920*/  USEL UR8, URZ, 0x1, UP0 ;  /* 0x000000013f087887 */ /* 0x000fe40008000000 */
[----:B------:R-:W-:-:S02]  /*1930*/  USEL UR6, UR6, URZ, UP0 ;  /* 0x0000003f06067287 */ /* 0x000fc40008000000 */
[----:B------:R-:W-:Y:S02]  /*1940*/  USEL UR7, UR7, URZ, UP1 ;  /* 0x0000003f07077287 */ /* 0x000fe40008800000 */
[----:B------:R-:W-:Y:S01]  /*1950*/  LOP3.LUT R5, R5, UR8, RZ, 0x3c, !PT ;  /* 0x0000000805057c12 */ /* 0x000fe2000f8e3cff */
[----:B------:R-:W-:Y:S09]  /*1960*/  @P1 BRA `(.L_x_25) ;  /* 0xfffffff800f81947 */ /* 0x000ff2000383ffff */
.L_x_18:
[----:B------:R-:W2:Y:S02]  /*1970*/  LDC R0, c[0x0][0x28c] ;  /* 0x0000a300ff007b82 */ /* 0x000ea40000000800 */
[----:B--2---:R-:W-:-:S13]  /*1980*/  ISETP.GE.AND P1, PT, R0, 0x1, PT ;  /* 0x000000010000780c */ /* 0x004fda0003f26270 */
[----:B------:R-:W-:Y:S05]  /*1990*/  @!P1 BRA `(.L_x_26) ;  /* 0x0000000000409947 */ /* 0x000fea0003800000 */
[----:B------:R-:W-:Y:S05]  /*19a0*/  @!P0 BRA `(.L_x_27) ;  /* 0x0000000000048947 */ /* 0x000fea0003800000 */
[----:B------:R-:W-:Y:S01]  /*19b0*/  BPT.TRAP 0x1 ;  /* 0x000000040000795c */ /* 0x000fe20000300000 */
.L_x_27:
[----:B------:R-:W2:Y:S01]  /*19c0*/  S2UR UR6, SR_CgaCtaId ;  /* 0x00000000000679c3 */ /* 0x000ea20000008800 */
[----:B------:R-:W-:Y:S01]  /*19d0*/  UISETP.LT.AND UP0, UPT, UR40, 0x1, UPT ;  /* 0x000000012800788c */ /* 0x000fe2000bf01270 */
[----:B------:R-:W-:Y:S01]  /*19e0*/  ISETP.GT.U32.AND P0, PT, R19, 0x1, PT ;  /* 0x000000011300780c */ /* 0x000fe20003f04070 */
[----:B------:R-:W-:Y:S02]  /*19f0*/  UMOV UR5, 0x400 ;  /* 0x0000040000057882 */ /* 0x000fe40000000000 */
[----:B------:R-:W-:-:S04]  /*1a00*/  USEL UR4, UR40, 0x1, UP0 ;  /* 0x0000000128047887 */ /* 0x000fc80008000000 */
[----:B------:R-:W-:-:S04]  /*1a10*/  UIADD3 UR4, UR39, UR40, -UR4 ;  /* 0x0000002827047290 */ /* 0x000fc8000fffe804 */
[----:B------:R-:W-:-:S04]  /*1a20*/  USHF.L.U32 UR4, UR4, 0x3, URZ ;  /* 0x0000000304047899 */ /* 0x000fc8000800063f */
[----:B------:R-:W-:Y:S02]  /*1a30*/  ULOP3.LUT UR4, UR4, 0x18, URZ, 0xc0, !UPT ;  /* 0x0000001804047892 */ /* 0x000fe4000f8ec03f */
[----:B--2---:R-:W-:-:S04]  /*1a40*/  ULEA UR5, UR6, UR5, 0x18 ;  /* 0x0000000506057291 */ /* 0x004fc8000f8ec03f */
[----:B------:R-:W-:-:S04]  /*1a50*/  UIADD3 UR4, UR5, 0x20, UR4 ;  /* 0x0000002005047890 */ /* 0x000fc8000fffe004 */
[----:B------:R-:W-:-:S09]  /*1a60*/  UPRMT UR4, URZ, 0x654, UR4 ;  /* 0x000006543f047896 */ /* 0x000fd20008000004 */
[----:B------:R-:W-:Y:S01]  /*1a70*/  SYNCS.ARRIVE.TRANS64.RED.A1T0 RZ, [UR4], RZ ;  /* 0x000000ffffff79a7 */ /* 0x000fe20008100404 */
[----:B------:R-:W-:Y:S05]  /*1a80*/  @P0 BRA `(.L_x_26) ;  /* 0x0000000000040947 */ /* 0x000fea0003800000 */
[----:B------:R-:W-:Y:S01]  /*1a90*/  BPT.TRAP 0x1 ;  /* 0x000000040000795c */ /* 0x000fe20000300000 */
.L_x_26:
[----:B------:R-:W2:Y:S01]  /*1aa0*/  LDC R7, c[0x0][0x288] ;  /* 0x0000a200ff077b82 */ /* 0x000ea20000000800 */
[----:B01----:R-:W-:Y:S01]  /*1ab0*/  SHF.R.U32.HI R3, RZ, 0x2, R18 ;  /* 0x00000002ff037819 */ /* 0x003fe20000011612 */
[----:B------:R-:W-:Y:S01]  /*1ac0*/  UIADD3 UR39, UR40, UR39, URZ ;  /* 0x0000002728277290 */ /* 0x000fe2000fffe03f */
[C---:B------:R-:W-:Y:S01]  /*1ad0*/  LOP3.LUT R4, R18.reuse, 0x60, RZ, 0xc0, !PT ;  /* 0x0000006012047812 */ /* 0x040fe200078ec0ff */
[----:B------:R-:W-:Y:S01]  /*1ae0*/  ULDC UR8, c[0x0][0x284] ;  /* 0x0000a10000087ab9 */ /* 0x000fe20000000800 */
[----:B------:R-:W-:Y:S01]  /*1af0*/  LOP3.LUT R3, R3, 0x7, RZ, 0xc0, !PT ;  /* 0x0000000703037812 */ /* 0x000fe200078ec0ff */
[----:B------:R-:W-:Y:S01]  /*1b00*/  USHF.R.U32.HI UR4, URZ, 0x2, UR39 ;  /* 0x000000023f047899 */ /* 0x000fe20008011627 */
[----:B------:R-:W-:Y:S01]  /*1b10*/  SHF.R.U32.HI R10, RZ, 0x1, R4 ;  /* 0x00000001ff0a7819 */ /* 0x000fe20000011604 */
[----:B------:R-:W-:Y:S01]  /*1b20*/  IMAD.SHL.U32 R4, R18, 0x2, RZ ;  /* 0x0000000212047824 */ /* 0x000fe200078e00ff */
[----:B------:R-:W-:Y:S01]  /*1b30*/  LOP3.LUT R0, R22, 0x1, RZ, 0xc0, !PT ;  /* 0x0000000116007812 */ /* 0x000fe200078ec0ff */
[----:B------:R-:W-:Y:S01]  /*1b40*/  ULOP3.LUT UR4, UR4, 0x1, URZ, 0xc0, !UPT ;  /* 0x0000000104047892 */ /* 0x000fe2000f8ec03f */
[----:B------:R-:W-:Y:S01]  /*1b50*/  IADD3 R5, RZ, -R10, -R3 ;  /* 0x8000000aff057210 */ /* 0x000fe20007ffe803 */
[----:B------:R-:W-:Y:S01]  /*1b60*/  UISETP.GT.U32.AND UP1, UPT, UR39, 0x3, UPT ;  /* 0x000000032700788c */ /* 0x000fe2000bf24070 */
[----:B------:R-:W-:Y:S01]  /*1b70*/  LOP3.LUT R9, R4, 0x6, RZ, 0xc0, !PT ;  /* 0x0000000604097812 */ /* 0x000fe200078ec0ff */
[C---:B------:R-:W-:Y:S01]  /*1b80*/  IMAD.SHL.U32 R6, R0.reuse, 0x40, RZ ;  /* 0x0000004000067824 */ /* 0x040fe200078e00ff */
[----:B------:R-:W-:Y:S01]  /*1b90*/  UISETP.NE.U32.AND UP0, UPT, UR4, 0x1, UPT ;  /* 0x000000010400788c */ /* 0x000fe2000bf05070 */
[----:B------:R-:W-:Y:S01]  /*1ba0*/  IMAD R11, R0, -0x40, R5 ;  /* 0xffffffc0000b7824 */ /* 0x000fe200078e0205 */
[----:B------:R-:W-:Y:S01]  /*1bb0*/  LOP3.LUT R0, R18, 0x3, RZ, 0xc0, !PT ;  /* 0x0000000312007812 */ /* 0x000fe200078ec0ff */
[----:B------:R-:W-:Y:S01]  /*1bc0*/  ULDC.64 UR6, c[0x0][0x5d0] ;  /* 0x0001740000067ab9 */ /* 0x000fe20000000a00 */
[----:B------:R-:W-:Y:S01]  /*1bd0*/  PRMT R8, R9, 0x6540, R152 ;  /* 0x0000654009087816 */ /* 0x000fe20000000098 */
[----:B------:R-:W-:Y:S01]  /*1be0*/  IMAD.SHL.U32 R152, R152, 0x100, RZ ;  /* 0x0000010098987824 */ /* 0x000fe200078e00ff */
[----:B------:R-:W-:Y:S01]  /*1bf0*/  SHF.R.S32.HI R21, RZ, 0x1f, R23 ;  /* 0x0000001fff157819 */ /* 0x000fe20000011417 */
[----:B------:R-:W-:Y:S01]  /*1c00*/  UISETP.LT.U32.AND UP1, UPT, UR40, 0x4, UP1 ;  /* 0x000000042800788c */ /* 0x000fe20008f21070 */
[----:B------:R-:W-:Y:S01]  /*1c10*/  SHF.R.S32.HI R9, RZ, 0x1f, R8 ;  /* 0x0000001fff097819 */ /* 0x000fe20000011408 */
[----:B--2---:R-:W-:Y:S01]  /*1c20*/  IMAD R13, R0, -0x2, R7 ;  /* 0xfffffffe000d7824 */ /* 0x004fe200078e0207 */
[----:B------:R-:W-:Y:S01]  /*1c30*/  ISETP.GE.AND P0, PT, R152, R7, PT ;  /* 0x000000079800720c */ /* 0x000fe20003f06270 */
[----:B------:R-:W-:Y:S01]  /*1c40*/  IMAD.SHL.U32 R0, R153, 0x80, RZ ;  /* 0x0000008099007824 */ /* 0x000fe200078e00ff */
[----:B------:R-:W-:Y:S01]  /*1c50*/  UISETP.GT.U32.AND UP0, UPT, UR40, 0x3, !UP0 ;  /* 0x000000032800788c */ /* 0x000fe2000c704070 */
[----:B------:R-:W-:Y:S01]  /*1c60*/  IMAD R4, R21, UR6, RZ ;  /* 0x0000000615047c24 */ /* 0x000fe2000f8e02ff */
[----:B------:R-:W-:Y:S01]  /*1c70*/  LOP3.LUT R3, R6, 0x40, R3, 0xe2, !PT ;  /* 0x0000004006037812 */ /* 0x000fe200078ee203 */
[----:B------:R-:W-:Y:S01]  /*1c80*/  USEL UR5, URZ, 0x1, !UP1 ;  /* 0x000000013f057887 */ /* 0x000fe2000c800000 */
[C---:B------:R-:W-:Y:S01]  /*1c90*/  ISETP.GE.OR P0, PT, R0.reuse, UR8, P0 ;  /* 0x0000000800007c0c */ /* 0x040fe20008706670 */
[----:B------:R-:W-:Y:S01]  /*1ca0*/  USEL UR4, URZ, 0x1, !UP0 ;  /* 0x000000013f047887 */ /* 0x000fe2000c000000 */
[----:B------:R-:W-:Y:S01]  /*1cb0*/  IMAD.WIDE R6, R153, 0x80, RZ ;  /* 0x0000008099067825 */ /* 0x000fe200078e02ff */
[----:B------:R-:W-:Y:S01]  /*1cc0*/  ULOP3.LUT UR39, UR39, 0x3, URZ, 0xc0, !UPT ;  /* 0x0000000327277892 */ /* 0x000fe2000f8ec03f */
[----:B------:R-:W-:Y:S01]  /*1cd0*/  IADD3 R0, -R0, UR8, R11 ;  /* 0x0000000800007c10 */ /* 0x000fe2000fffe10b */
[----:B------:R-:W-:Y:S01]  /*1ce0*/  ULOP3.LUT UR38, UR4, UR38, UR5, 0x96, !UPT ;  /* 0x0000002604267292 */ /* 0x000fe2000f8e9605 */
[C---:B------:R-:W-:Y:S01]  /*1cf0*/  IMAD R15, R23.reuse, UR7, R4 ;  /* 0x00000007170f7c24 */ /* 0x040fe2000f8e0204 */
[----:B------:R-:W-:Y:S01]  /*1d00*/  LOP3.LUT R169, R6, R3, R10, 0xfe, !PT ;  /* 0x0000000306a97212 */ /* 0x000fe200078efe0a */
[----:B------:R-:W-:-:S04]  /*1d10*/  IMAD.WIDE.U32 R4, R23, UR6, R8 ;  /* 0x0000000617047c25 */ /* 0x000fc8000f8e0008 */
[----:B------:R-:W-:Y:S02]  /*1d20*/  IMAD.IADD R5, R5, 0x1, R15 ;  /* 0x0000000105057824 */ /* 0x000fe400078e020f */
[----:B------:R-:W-:Y:S02]  /*1d30*/  IMAD.IADD R3, R13, 0x1, -R152 ;  /* 0x000000010d037824 */ /* 0x000fe400078e0a98 */
[----:B------:R-:W-:Y:S01]  /*1d40*/  IMAD.MOV.U32 R153, RZ, RZ, -0x1 ;  /* 0xffffffffff997424 */ /* 0x000fe200078e00ff */
[----:B------:R-:W-:Y:S06]  /*1d50*/  @P0 BRA `(.L_x_28) ;  /* 0x0000007800d80947 */ /* 0x000fec0003800000 */
[----:B------:R-:W0:Y:S01]  /*1d60*/  LDC.64 R10, c[0x0][0x5c8] ;  /* 0x00017200ff0a7b82 */ /* 0x000e220000000a00 */
[----:B-----5:R-:W-:Y:S01]  /*1d70*/  FSETP.NEU.AND P0, PT, R155, RZ, PT ;  /* 0x000000ff9b00720b */ /* 0x020fe20003f0d000 */
[----:B------:R-:W-:Y:S01]  /*1d80*/  BSSY B0, `(.L_x_28) ;  /* 0x00007b3000007945 */ /* 0x000fe20003800000 */
[----:B------:R-:W-:-:S04]  /*1d90*/  ISETP.GT.AND P1, PT, R3, RZ, PT ;  /* 0x000000ff0300720c */ /* 0x000fc80003f24270 */
[----:B------:R-:W-:Y:S01]  /*1da0*/  ISETP.GT.AND P2, PT, R0, RZ, P1 ;  /* 0x000000ff0000720c */ /* 0x000fe20000f44270 */
[-C--:B0-----:R-:W-:Y:S02]  /*1db0*/  IMAD R12, R7, R10.reuse, RZ ;  /* 0x0000000a070c7224 */ /* 0x081fe400078e02ff */
[----:B------:R-:W-:-:S04]  /*1dc0*/  IMAD.WIDE.U32 R162, R169, R10, R4 ;  /* 0x0000000aa9a27225 */ /* 0x000fc800078e0004 */
[----:B------:R-:W-:-:S04]  /*1dd0*/  IMAD R5, R169, R11, R12 ;  /* 0x0000000ba9057224 */ /* 0x000fc800078e020c */
[----:B------:R-:W-:Y:S01]  /*1de0*/  IMAD.IADD R171, R163, 0x1, R5 ;  /* 0x00000001a3ab7824 */ /* 0x000fe200078e0205 */
[----:B------:R-:W-:Y:S06]  /*1df0*/  @!P0 BRA `(.L_x_29) ;  /* 0x0000005400948947 */ /* 0x000fec0003800000 */
[----:B------:R-:W0:Y:S01]  /*1e00*/  LDC.64 R14, c[0x0][0x5b8] ;  /* 0x00016e00ff0e7b82 */ /* 0x000e220000000a00 */
[----:B------:R-:W-:-:S07]  /*1e10*/  ULDC.64 UR4, c[0x0][0x5c0] ;  /* 0x0001700000047ab9 */ /* 0x000fce0000000a00 */
[----:B------:R-:W1:Y:S08]  /*1e20*/  LDC.64 R166, c[0x0][0x5b0] ;  /* 0x00016c00ffa67b82 */ /* 0x000e700000000a00 */
[----:B------:R-:W2:Y:S01]  /*1e30*/  LDC.64 R12, c[0x0][0x5a8] ;  /* 0x00016a00ff0c7b82 */ /* 0x000ea20000000a00 */
[-C--:B0-----:R-:W-:Y:S02]  /*1e40*/  IMAD R4, R21, R14.reuse, RZ ;  /* 0x0000000e15047224 */ /* 0x081fe400078e02ff */
[----:B------:R-:W-:-:S04]  /*1e50*/  IMAD.WIDE.U32 R164, R23, R14, R8 ;  /* 0x0000000e17a47225 */ /* 0x000fc800078e0008 */
[----:B------:R-:W-:Y:S02]  /*1e60*/  IMAD R161, R23, R15, R4 ;  /* 0x0000000f17a17224 */ /* 0x000fe400078e0204 */
[-C--:B-1----:R-:W-:Y:S02]  /*1e70*/  IMAD R6, R7, R166.reuse, RZ ;  /* 0x000000a607067224 */ /* 0x082fe400078e02ff */
[----:B------:R-:W-:Y:S02]  /*1e80*/  IMAD.IADD R21, R165, 0x1, R161 ;  /* 0x00000001a5157824 */ /* 0x000fe400078e02a1 */
[----:B------:R-:W-:Y:S02]  /*1e90*/  IMAD.MOV.U32 R20, RZ, RZ, R164 ;  /* 0x000000ffff147224 */ /* 0x000fe400078e00a4 */
[C---:B------:R-:W-:Y:S02]  /*1ea0*/  IMAD R163, R169.reuse, R167, R6 ;  /* 0x000000a7a9a37224 */ /* 0x040fe400078e0206 */
[----:B------:R-:W-:-:S04]  /*1eb0*/  IMAD.WIDE.U32 R4, R169, R166, R20 ;  /* 0x000000a6a9047225 */ /* 0x000fc800078e0014 */
[----:B------:R-:W-:Y:S01]  /*1ec0*/  IMAD.IADD R5, R5, 0x1, R163 ;  /* 0x0000000105057824 */ /* 0x000fe200078e02a3 */
[----:B--2---:R-:W-:-:S04]  /*1ed0*/  LEA R6, P0, R4, R12, 0x2 ;  /* 0x0000000c04067211 */ /* 0x004fc800078010ff */
[----:B------:R-:W-:-:S05]  /*1ee0*/  LEA.HI.X R7, R4, R13, R5, 0x2, P0 ;  /* 0x0000000d04077211 */ /* 0x000fca00000f1405 */
[----:B------:R0:W2:Y:S01]  /*1ef0*/  @P2 LDG.E.LTC128B R15, desc[UR36][R6.64] ;  /* 0x00000024060f2981 */ /* 0x0000a2000c1e1920 */
[----:B------:R-:W-:Y:S01]  /*1f00*/  IMAD.WIDE.U32 R4, R169, R166, R8 ;  /* 0x000000a6a9047225 */ /* 0x000fe200078e0008 */
[----:B------:R-:W-:Y:S01]  /*1f10*/  ISETP.GT.AND P0, PT, R3, 0x1, PT ;  /* 0x000000010300780c */ /* 0x000fe20003f04270 */
[----:B------:R-:W-:Y:S02]  /*1f20*/  BSSY B1, `(.L_x_30) ;  /* 0x0000013000017945 */ /* 0x000fe40003800000 */
[----:B------:R-:W-:Y:S02]  /*1f30*/  IMAD.IADD R5, R163, 0x1, R5 ;  /* 0x00000001a3057824 */ /* 0x000fe400078e0205 */
[----:B------:R-:W-:Y:S02]  /*1f40*/  IMAD.SHL.U32 R158, R166, 0x8, RZ ;  /* 0x00000008a69e7824 */ /* 0x000fe400078e00ff */
[----:B------:R-:W-:Y:S01]  /*1f50*/  IMAD.WIDE.U32 R156, R23, R14, R4 ;  /* 0x0000000e179c7225 */ /* 0x000fe200078e0004 */
[----:B------:R-:W-:-:S03]  /*1f60*/  LEA R4, P3, R162, UR4, 0x2 ;  /* 0x00000004a2047c11 */ /* 0x000fc6000f8610ff */
[----:B0-----:R-:W-:Y:S01]  /*1f70*/  IMAD.IADD R7, R161, 0x1, R157 ;  /* 0x00000001a1077824 */ /* 0x001fe200078e029d */
[----:B------:R-:W-:Y:S02]  /*1f80*/  LEA.HI.X R5, R162, UR5, R171, 0x2, P3 ;  /* 0x00000005a2057c11 */ /* 0x000fe400098f14ab */
[----:B------:R-:W-:Y:S02]  /*1f90*/  ISETP.GT.AND P3, PT, R0, RZ, P0 ;  /* 0x000000ff0000720c */ /* 0x000fe40000764270 */
[----:B------:R-:W-:-:S04]  /*1fa0*/  LEA R6, P4, R156, R12, 0x2 ;  /* 0x0000000c9c067211 */ /* 0x000fc800078810ff */
[----:B------:R-:W-:Y:S02]  /*1fb0*/  LEA.HI.X R7, R156, R13, R7, 0x2, P4 ;  /* 0x0000000d9c077211 */ /* 0x000fe400020f1407 */
[----:B--2---:R-:W-:-:S05]  /*1fc0*/  LOP3.LUT R152, R15, 0xffffe000, RZ, 0xc0, !PT ;  /* 0xffffe0000f987812 */ /* 0x004fca00078ec0ff */
[----:B------:R-:W-:-:S04]  /*1fd0*/  FMUL R159, R152, R155 ;  /* 0x0000009b989f7220 */ /* 0x000fc80000400000 */
[----:B------:R-:W-:Y:S01]  /*1fe0*/  FFMA R173, R24, R154, R159 ;  /* 0x0000009a18ad7223 */ /* 0x000fe2000000009f */
[----:B------:R-:W-:-:S04]  /*1ff0*/  SHF.L.U64.HI R159, R166, 0x3, R167 ;  /* 0x00000003a69f7819 */ /* 0x000fc800000102a7 */
[----:B------:R-:W-:Y:S01]  /*2000*/  F2FP.TF32.F32.PACK_B R173, R173 ;  /* 0x000000adffad723e */ /* 0x000fe200024050ff */
[----:B------:R-:W-:-:S04]  /*2010*/  IMAD.WIDE.U32 R158, R169, R166, R158 ;  /* 0x000000a6a99e7225 */ /* 0x000fc800078e009e */
[----:B------:R0:W-:Y:S01]  /*2020*/  @P2 STG.E desc[UR36][R4.64], R173 ;  /* 0x000000ad04002986 */ /* 0x0001e2000c101924 */
[----:B------:R-:W-:Y:S05]  /*2030*/  @!P3 BRA `(.L_x_31) ;  /* 0x000000000004b947 */ /* 0x000fea0003800000 */
[----:B------:R1:W5:Y:S02]  /*2040*/  LDG.E.LTC128B R15, desc[UR36][R6.64+0x4] ;  /* 0x00000424060f7981 */ /* 0x000364000c1e1920 */
.L_x_31:
[----:B------:R-:W-:Y:S05]  /*2050*/  BSYNC B1 ;  /* 0x0000000000017941 */ /* 0x000fea0003800000 */
.L_x_30:
[----:B-----5:R-:W-:Y:S01]  /*2060*/  LOP3.LUT R20, R15, 0xffffe000, RZ, 0xc0, !PT ;  /* 0xffffe0000f147812 */ /* 0x020fe200078ec0ff */
[----:B------:R-:W-:Y:S01]  /*2070*/  IMAD.IADD R163, R163, 0x1, R159 ;  /* 0x00000001a3a37824 */ /* 0x000fe200078e029f */
[----:B------:R-:W-:Y:S01]  /*2080*/  IADD3 R164, P2, R164, R158, RZ ;  /* 0x0000009ea4a47210 */ /* 0x000fe20007f5e0ff */
[----:B------:R-:W-:Y:S01]  /*2090*/  IMAD.MOV.U32 R152, RZ, RZ, R15 ;  /* 0x000000ffff987224 */ /* 0x000fe200078e000f */
[----:B------:R-:W-:Y:S01]  /*20a0*/  ISETP.GT.AND P1, PT, R0, 0x8, P1 ;  /* 0x000000080000780c */ /* 0x000fe20000f24270 */
[----:B------:R-:W-:Y:S02]  /*20b0*/  FMUL R20, R20, R155 ;  /* 0x0000009b14147220 */ /* 0x000fe40000400000 */
[----:B------:R-:W-:Y:S02]  /*20c0*/  IMAD.X R21, R163, 0x1, R21, P2 ;  /* 0x00000001a3157824 */ /* 0x000fe400010e0615 */
[----:B------:R-:W-:Y:S01]  /*20d0*/  FFMA R157, R25, R154, R20 ;  /* 0x0000009a199d7223 */ /* 0x000fe20000000014 */
[----:B------:R-:W-:-:S04]  /*20e0*/  LEA R20, P2, R164, R12, 0x2 ;  /* 0x0000000ca4147211 */ /* 0x000fc800078410ff */
[----:B------:R-:W-:Y:S02]  /*20f0*/  F2FP.TF32.F32.PACK_B R157, R157 ;  /* 0x0000009dff9d723e */ /* 0x000fe400024050ff */
[----:B------:R-:W-:-:S03]  /*2100*/  LEA.HI.X R21, R164, R13, R21, 0x2, P2 ;  /* 0x0000000da4157211 */ /* 0x000fc600010f1415 */
[----:B------:R2:W-:Y:S04]  /*2110*/  @P3 STG.E desc[UR36][R4.64+0x4], R157 ;  /* 0x0000049d04003986 */ /* 0x0005e8000c101924 */
[----:B------:R-:W3:Y:S01]  /*2120*/  @P1 LDG.E.LTC128B R152, desc[UR36][R20.64] ;  /* 0x0000002414981981 */ /* 0x000ee2000c1e1920 */
[----:B------:R-:W-:Y:S01]  /*2130*/  IADD3 R8, P2, R8, R158, RZ ;  /* 0x0000009e08087210 */ /* 0x000fe20007f5e0ff */
[----:B------:R-:W-:Y:S01]  /*2140*/  BSSY B1, `(.L_x_32) ;  /* 0x0000011000017945 */ /* 0x000fe20003800000 */
[----:B------:R-:W-:Y:S02]  /*2150*/  SHF.L.U64.HI R11, R10, 0x5, R11 ;  /* 0x000000050a0b7819 */ /* 0x000fe4000001020b */
[----:B------:R-:W-:Y:S01]  /*2160*/  ISETP.GT.AND P0, PT, R0, 0x8, P0 ;  /* 0x000000080000780c */ /* 0x000fe20000704270 */
[----:B------:R-:W-:Y:S01]  /*2170*/  IMAD.X R9, R9, 0x1, R163, P2 ;  /* 0x0000000109097824 */ /* 0x000fe200010e06a3 */
[----:B------:R-:W-:Y:S01]  /*2180*/  LEA R10, P2, R10, R4, 0x5 ;  /* 0x000000040a0a7211 */ /* 0x000fe200078428ff */
[----:B------:R-:W-:-:S04]  /*2190*/  IMAD.WIDE.U32 R14, R23, R14, R8 ;  /* 0x0000000e170e7225 */ /* 0x000fc800078e0008 */
[----:B------:R-:W-:Y:S01]  /*21a0*/  IMAD.X R11, R11, 0x1, R5, P2 ;  /* 0x000000010b0b7824 */ /* 0x000fe200010e0605 */
[----:B------:R-:W-:Y:S01]  /*21b0*/  LEA R8, P3, R14, R12, 0x2 ;  /* 0x0000000c0e087211 */ /* 0x000fe200078610ff */
[----:B------:R-:W-:-:S05]  /*21c0*/  IMAD.IADD R9, R161, 0x1, R15 ;  /* 0x00000001a1097824 */ /* 0x000fca00078e020f */
[----:B------:R-:W-:Y:S02]  /*21d0*/  LEA.HI.X R9, R14, R13, R9, 0x2, P3 ;  /* 0x0000000d0e097211 */ /* 0x000fe400018f1409 */
[----:B---3--:R-:W-:-:S05]  /*21e0*/  LOP3.LUT R24, R152, 0xffffe000, RZ, 0xc0, !PT ;  /* 0xffffe00098187812 */ /* 0x008fca00078ec0ff */
[----:B------:R-:W-:-:S04]  /*21f0*/  FMUL R25, R24, R155 ;  /* 0x0000009b18197220 */ /* 0x000fc80000400000 */
[----:B------:R-:W-:-:S05]  /*2200*/  FFMA R25, R26, R154, R25 ;  /* 0x0000009a1a197223 */ /* 0x000fca0000000019 */
[----:B------:R-:W-:-:S05]  /*2210*/  F2FP.TF32.F32.PACK_B R25, R25 ;  /* 0x00000019ff19723e */ /* 0x000fca00024050ff */
[----:B------:R2:W-:Y:S01]  /*2220*/  @P1 STG.E desc[UR36][R10.64], R25 ;  /* 0x000000190a001986 */ /* 0x0005e2000c101924 */
[----:B------:R-:W-:Y:S05]  /*2230*/  @!P0 BRA `(.L_x_33) ;  /* 0x0000000000048947 */ /* 0x000fea0003800000 */
[----:B------:R3:W5:Y:S02]  /*2240*/  LDG.E.LTC128B R152, desc[UR36][R8.64+0x4] ;  /* 0x0000042408987981 */ /* 0x000764000c1e1920 */
.L_x_33:
[----:B------:R-:W-:Y:S05]  /*2250*/  BSYNC B1 ;  /* 0x0000000000017941 */ /* 0x000fea0003800000 */
.L_x_32:
[----:B-----5:R-:W-:Y:S01]  /*2260*/  LOP3.LUT R12, R152, 0xffffe000, RZ, 0xc0, !PT ;  /* 0xffffe000980c7812 */ /* 0x020fe200078ec0ff */
[----:B------:R-:W-:Y:S01]  /*2270*/  BSSY B1, `(.L_x_34) ;  /* 0x0000009000017945 */ /* 0x000fe20003800000 */
[----:B------:R-:W-:-:S03]  /*2280*/  ISETP.GT.AND P1, PT, R3, 0x8, PT ;  /* 0x000000080300780c */ /* 0x000fc60003f24270 */
[----:B------:R-:W-:Y:S01]  /*2290*/  FMUL R12, R12, R155 ;  /* 0x0000009b0c0c7220 */ /* 0x000fe20000400000 */
[----:B------:R-:W-:-:S03]  /*22a0*/  ISETP.GT.AND P2, PT, R0, RZ, P1 ;  /* 0x000000ff0000720c */ /* 0x000fc60000f44270 */
[----:B------:R-:W-:-:S05]  /*22b0*/  FFMA R27, R27, R154, R12 ;  /* 0x0000009a1b1b7223 */ /* 0x000fca000000000c */
[----:B------:R-:W-:-:S05]  /*22c0*/  F2FP.TF32.F32.PACK_B R27, R27 ;  /* 0x0000001bff1b723e */ /* 0x000fca00024050ff */
[----:B------:R4:W-:Y:S01]  /*22d0*/  @P0 STG.E desc[UR36][R10.64+0x4], R27 ;  /* 0x0000041b0a000986 */ /* 0x0009e2000c101924 */
[----:B------:R-:W-:Y:S05]  /*22e0*/  @!P2 BRA `(.L_x_35) ;  /* 0x000000000004a947 */ /* 0x000fea0003800000 */
[----:B------:R0:W5:Y:S02]  /*22f0*/  LDG.E.LTC128B R152, desc[UR36][R6.64+0x20] ;  /* 0x0000202406987981 */ /* 0x000164000c1e1920 */
.L_x_35:
[----:B------:R-:W-:Y:S05]  /*2300*/  BSYNC B1 ;  /* 0x0000000000017941 */ /* 0x000fea0003800000 */
.L_x_34:
        /* <DEDUP_REMOVED lines=10> */
.L_x_37:
[----:B------:R-:W-:Y:S05]  /*23b0*/  BSYNC B1 ;  /* 0x0000000000017941 */ /* 0x000fea0003800000 */
.L_x_36:
[----:B-----5:R-:W-:Y:S01]  /*23c0*/  LOP3.LUT R12, R152, 0xffffe000, RZ, 0xc0, !PT ;  /* 0xffffe000980c7812 */ /* 0x020fe200078ec0ff */
[----:B------:R-:W-:Y:S01]  /*23d0*/  BSSY B1, `(.L_x_38) ;  /* 0x0000008000017945 */ /* 0x000fe20003800000 */
[----:B------:R-:W-:-:S03]  /*23e0*/  ISETP.GT.AND P1, PT, R0, 0x8, P1 ;  /* 0x000000080000780c */ /* 0x000fc60000f24270 */
[----:B------:R-:W-:-:S04]  /*23f0*/  FMUL R12, R12, R155 ;  /* 0x0000009b0c0c7220 */ /* 0x000fc80000400000 */
[----:B------:R-:W-:-:S05]  /*2400*/  FFMA R29, R29, R154, R12 ;  /* 0x0000009a1d1d7223 */ /* 0x000fca000000000c */
[----:B------:R-:W-:-:S05]  /*2410*/  F2FP.TF32.F32.PACK_B R29, R29 ;  /* 0x0000001dff1d723e */ /* 0x000fca00024050ff */
[----:B------:R0:W-:Y:S01]  /*2420*/  @P3 STG.E desc[UR36][R4.64+0x24], R29 ;  /* 0x0000241d04003986 */ /* 0x0001e2000c101924 */
[----:B------:R-:W-:Y:S05]  /*2430*/  @!P1 BRA `(.L_x_39) ;  /* 0x0000000000049947 */ /* 0x000fea0003800000 */
[----:B------:R0:W5:Y:S02]  /*2440*/  LDG.E.LTC128B R152, desc[UR36][R8.64+0x20] ;  /* 0x0000202408987981 */ /* 0x000164000c1e1920 */
.L_x_39:
[----:B------:R-:W-:Y:S05]  /*2450*/  BSYNC B1 ;  /* 0x0000000000017941 */ /* 0x000fea0003800000 */
.L_x_38:
[----:B-----5:R-:W-:Y:S01]  /*2460*/  LOP3.LUT R12, R152, 0xffffe000, RZ, 0xc0, !PT ;  /* 0xffffe000980c7812 */ /* 0x020fe200078ec0ff */
[----:B------:R-:W-:Y:S01]  /*2470*/  BSSY B1, `(.L_x_40) ;  /* 0x0000008000017945 */ /* 0x000fe20003800000 */
[----:B------:R-:W-:-:S03]  /*2480*/  ISETP.GT.AND P0, PT, R0, 0x8, P0 ;  /* 0x000000080000780c */ /* 0x000fc60000704270 */
[----:B0-----:R-:W-:-:S04]  /*2490*/  FMUL R13, R12, R155 ;  /* 0x0000009b0c0d7220 */ /* 0x001fc80000400000 */
[----:B------:R-:W-:-:S05]  /*24a0*/  FFMA R13, R30, R154, R13 ;  /* 0x0000009a1e0d7223 */ /* 0x000fca000000000d */
[----:B------:R-:W-:-:S05]  /*24b0*/  F2FP.TF32.F32.PACK_B R13, R13 ;  /* 0x0000000dff0d723e */ /* 0x000fca00024050ff */
[----:B------:R0:W-:Y:S01]  /*24c0*/  @P1 STG.E desc[UR36][R10.64+0x20], R13 ;  /* 0x0000200d0a001986 */ /* 0x0001e2000c101924 */
[----:B------:R-:W-:Y:S05]  /*24d0*/  @!P0 BRA `(.L_x_41) ;  /* 0x0000000000048947 */ /* 0x000fea0003800000 */
[----:B------:R0:W5:Y:S02]  /*24e0*/  LDG.E.LTC128B R152, desc[UR36][R8.64+0x24] ;  /* 0x0000242408987981 */ /* 0x000164000c1e1920 */
.L_x_41:
[----:B------:R-:W-:Y:S05]  /*24f0*/  BSYNC B1 ;  /* 0x0000000000017941 */ /* 0x000fea0003800000 */
.L_x_40:
        /* <DEDUP_REMOVED lines=10> */
.L_x_43:
[----:B------:R-:W-:Y:S05]  /*25a0*/  BSYNC B1 ;  /* 0x0000000000017941 */ /* 0x000fea0003800000 */
.L_x_42:
[----:B-----5:R-:W-:Y:S01]  /*25b0*/  LOP3.LUT R12, R152, 0xffffe000, RZ, 0xc0, !PT ;  /* 0xffffe000980c7812 */ /* 0x020fe200078ec0ff */
[----:B------:R-:W-:Y:S01]  /*25c0*/  BSSY B1, `(.L_x_44) ;  /* 0x0000009000017945 */ /* 0x000fe20003800000 */
[----:B------:R-:W-:-:S03]  /*25d0*/  ISETP.GT.AND P0, PT, R3, 0x11, PT ;  /* 0x000000110300780c */ /* 0x000fc60003f04270 */
[----:B0-----:R-:W-:Y:S01]  /*25e0*/  FMUL R13, R12, R155 ;  /* 0x0000009b0c0d7220 */ /* 0x001fe20000400000 */
[----:B------:R-:W-:-:S03]  /*25f0*/  ISETP.GT.AND P3, PT, R0, RZ, P0 ;  /* 0x000000ff0000720c */ /* 0x000fc60000764270 */
[----:B------:R-:W-:-:S05]  /*2600*/  FFMA R13, R32, R154, R13 ;  /* 0x0000009a200d7223 */ /* 0x000fca000000000d */
[----:B------:R-:W-:-:S05]  /*2610*/  F2FP.TF32.F32.PACK_B R13, R13 ;  /* 0x0000000dff0d723e */ /* 0x000fca00024050ff */
[----:B------:R0:W-:Y:S01]  /*2620*/  @P2 STG.E desc[UR36][R4.64+0x40], R13 ;  /* 0x0000400d04002986 */ /* 0x0001e2000c101924 */
[----:B------:R-:W-:Y:S05]  /*2630*/  @!P3 BRA `(.L_x_45) ;  /* 0x000000000004b947 */ /* 0x000fea0003800000 */
[----:B------:R0:W5:Y:S02]  /*2640*/  LDG.E.LTC128B R152, desc[UR36][R6.64+0x44] ;  /* 0x0000442406987981 */ /* 0x000164000c1e1920 */
.L_x_45:
[----:B------:R-:W-:Y:S05]  /*2650*/  BSYNC B1 ;  /* 0x0000000000017941 */ /* 0x000fea0003800000 */
.L_x_44:
        /* <DEDUP_REMOVED lines=9> */
.L_x_47:
[----:B------:R-:W-:Y:S05]  /*26f0*/  BSYNC B1 ;  /* 0x0000000000017941 */ /* 0x000fea0003800000 */
.L_x_46:
        /* <DEDUP_REMOVED lines=9> */
.L_x_49:
[----:B------:R-:W-:Y:S05]  /*2790*/  BSYNC B1 ;  /* 0x0000000000017941 */ /* 0x000fea0003800000 */
.L_x_48:
        /* <DEDUP_REMOVED lines=10> */
.L_x_51:
[----:B------:R-:W-:Y:S05]  /*2840*/  BSYNC B1 ;  /* 0x0000000000017941 */ /* 0x000fea0003800000 */
.L_x_50:
        /* <DEDUP_REMOVED lines=10> */
.L_x_53:
[----:B------:R-:W-:Y:S05]  /*28f0*/  BSYNC B1 ;  /* 0x0000000000017941 */ /* 0x000fea0003800000 */
.L_x_52:
        /* <DEDUP_REMOVED lines=9> */
.L_x_55:
[----:B------:R-:W-:Y:S05]  /*2990*/  BSYNC B1 ;  /* 0x0000000000017941 */ /* 0x000fea0003800000 */
.L_x_54:
        /* <DEDUP_REMOVED lines=9> */
.L_x_57:
[----:B------:R-:W-:Y:S05]  /*2a30*/  BSYNC B1 ;  /* 0x0000000000017941 */ /* 0x000fea0003800000 */
.L_x_56:
        /* <DEDUP_REMOVED lines=10> */
.L_x_59:
[----:B------:R-:W-:Y:S05]  /*2ae0*/  BSYNC B1 ;  /* 0x0000000000017941 */ /* 0x000fea0003800000 */
.L_x_58:
        /* <DEDUP_REMOVED lines=10> */
.L_x_61:
[----:B------:R-:W-:Y:S05]  /*2b90*/  BSYNC B1 ;  /* 0x0000000000017941 */ /* 0x000fea0003800000 */
.L_x_60:
        /* <DEDUP_REMOVED lines=9> */
.L_x_63:
[----:B------:R-:W-:Y:S05]  /*2c30*/  BSYNC B1 ;  /* 0x0000000000017941 */ /* 0x000fea0003800000 */
.L_x_62:
        /* <DEDUP_REMOVED lines=9> */
.L_x_65:
[----:B------:R-:W-:Y:S05]  /*2cd0*/  BSYNC B1 ;  /* 0x0000000000017941 */ /* 0x000fea0003800000 */
.L_x_64:
        /* <DEDUP_REMOVED lines=10> */
.L_x_67:
[----:B------:R-:W-:Y:S05]  /*2d80*/  BSYNC B1 ;  /* 0x0000000000017941 */ /* 0x000fea0003800000 */
.L_x_66:
        /* <DEDUP_REMOVED lines=10> */
.L_x_69:
[----:B------:R-:W-:Y:S05]  /*2e30*/  BSYNC B1 ;  /* 0x0000000000017941 */ /* 0x000fea0003800000 */
.L_x_68:
        /* <DEDUP_REMOVED lines=9> */
.L_x_71:
[----:B------:R-:W-:Y:S05]  /*2ed0*/  BSYNC B1 ;  /* 0x0000000000017941 */ /* 0x000fea0003800000 */
.L_x_70:
        /* <DEDUP_REMOVED lines=9> */
.L_x_73:
[----:B------:R-:W-:Y:S05]  /*2f70*/  BSYNC B1 ;  /* 0x0000000000017941 */ /* 0x000fea0003800000 */
.L_x_72:
        /* <DEDUP_REMOVED lines=10> */
.L_x_75:
[----:B------:R-:W-:Y:S05]  /*3020*/  BSYNC B1 ;  /* 0x0000000000017941 */ /* 0x000fea0003800000 */
.L_x_74:
        /* <DEDUP_REMOVED lines=10> */
.L_x_77:
[----:B------:R-:W-:Y:S05]  /*30d0*/  BSYNC B1 ;  /* 0x0000000000017941 */ /* 0x000fea0003800000 */
.L_x_76:
        /* <DEDUP_REMOVED lines=9> */
.L_x_79:
[----:B------:R-:W-:Y:S05]  /*3170*/  BSYNC B1 ;  /* 0x0000000000017941 */ /* 0x000fea0003800000 */
.L_x_78:
        /* <DEDUP_REMOVED lines=9> */
.L_x_81:
[----:B------:R-:W-:Y:S05]  /*3210*/  BSYNC B1 ;  /* 0x0000000000017941 */ /* 0x000fea0003800000 */
.L_x_80:
        /* <DEDUP_REMOVED lines=10> */
.L_x_83:
[----:B------:R-:W-:Y:S05]  /*32c0*/  BSYNC B1 ;  /* 0x0000000000017941 */ /* 0x000fea0003800000 */
.L_x_82:
        /* <DEDUP_REMOVED lines=10> */
.L_x_85:
[----:B------:R-:W-:Y:S05]  /*3370*/  BSYNC B1 ;  /* 0x0000000000017941 */ /* 0x000fea0003800000 */
.L_x_84:
        /* <DEDUP_REMOVED lines=9> */
.L_x_87:
[----:B------:R-:W-:Y:S05]  /*3410*/  BSYNC B1 ;  /* 0x0000000000017941 */ /* 0x000fea0003800000 */
.L_x_86:
        /* <DEDUP_REMOVED lines=9> */
.L_x_89:
[----:B------:R-:W-:Y:S05]  /*34b0*/  BSYNC B1 ;  /* 0x0000000000017941 */ /* 0x000fea0003800000 */
.L_x_88:
        /* <DEDUP_REMOVED lines=10> */
.L_x_91:
[----:B------:R-:W-:Y:S05]  /*3560*/  BSYNC B1 ;  /* 0x0000000000017941 */ /* 0x000fea0003800000 */
.L_x_90:
        /* <DEDUP_REMOVED lines=10> */
.L_x_93:
[----:B------:R-:W-:Y:S05]  /*3610*/  BSYNC B1 ;  /* 0x0000000000017941 */ /* 0x000fea0003800000 */
.L_x_92:
        /* <DEDUP_REMOVED lines=9> */
.L_x_95:
[----:B------:R-:W-:Y:S05]  /*36b0*/  BSYNC B1 ;  /* 0x0000000000017941 */ /* 0x000fea0003800000 */
.L_x_94:
        /* <DEDUP_REMOVED lines=9> */
.L_x_97:
[----:B------:R-:W-:Y:S05]  /*3750*/  BSYNC B1 ;  /* 0x0000000000017941 */ /* 0x000fea0003800000 */
.L_x_96:
        /* <DEDUP_REMOVED lines=10> */
.L_x_99:
[----:B------:R-:W-:Y:S05]  /*3800*/  BSYNC B1 ;  /* 0x0000000000017941 */ /* 0x000fea0003800000 */
.L_x_98:
        /* <DEDUP_REMOVED lines=10> */
.L_x_101:
[----:B------:R-:W-:Y:S05]  /*38b0*/  BSYNC B1 ;  /* 0x0000000000017941 */ /* 0x000fea0003800000 */
.L_x_100:
        /* <DEDUP_REMOVED lines=9> */
.L_x_103:
[----:B------:R-:W-:Y:S05]  /*3950*/  BSYNC B1 ;  /* 0x0000000000017941 */ /* 0x000fea0003800000 */
.L_x_102:
        /* <DEDUP_REMOVED lines=9> */
.L_x_105:
[----:B------:R-:W-:Y:S05]  /*39f0*/  BSYNC B1 ;  /* 0x0000000000017941 */ /* 0x000fea0003800000 */
.L_x_104:
        /* <DEDUP_REMOVED lines=10> */
.L_x_107:
[----:B------:R-:W-:Y:S05]  /*3aa0*/  BSYNC B1 ;  /* 0x0000000000017941 */ /* 0x000fea0003800000 */
.L_x_106:
        /* <DEDUP_REMOVED lines=10> */
.L_x_109:
[----:B------:R-:W-:Y:S05]  /*3b50*/  BSYNC B1 ;  /* 0x0000000000017941 */ /* 0x000fea0003800000 */
.L_x_108:
        /* <DEDUP_REMOVED lines=9> */
.L_x_111:
[----:B------:R-:W-:Y:S05]  /*3bf0*/  BSYNC B1 ;  /* 0x0000000000017941 */ /* 0x000fea0003800000 */
.L_x_110:
        /* <DEDUP_REMOVED lines=9> */
.L_x_113:
[----:B------:R-:W-:Y:S05]  /*3c90*/  BSYNC B1 ;  /* 0x0000000000017941 */ /* 0x000fea0003800000 */
.L_x_112:
        /* <DEDUP_REMOVED lines=10> */
.L_x_115:
[----:B------:R-:W-:Y:S05]  /*3d40*/  BSYNC B1 ;  /* 0x0000000000017941 */ /* 0x000fea0003800000 */
.L_x_114:
        /* <DEDUP_REMOVED lines=10> */
.L_x_117:
[----:B------:R-:W-:Y:S05]  /*3df0*/  BSYNC B1 ;  /* 0x0000000000017941 */ /* 0x000fea0003800000 */
.L_x_116:
        /* <DEDUP_REMOVED lines=9> */
.L_x_119:
[----:B------:R-:W-:Y:S05]  /*3e90*/  BSYNC B1 ;  /* 0x0000000000017941 */ /* 0x000fea0003800000 */
.L_x_118:
        /* <DEDUP_REMOVED lines=9> */
.L_x_121:
[----:B------:R-:W-:Y:S05]  /*3f30*/  BSYNC B1 ;  /* 0x0000000000017941 */ /* 0x000fea0003800000 */
.L_x_120:
        /* <DEDUP_REMOVED lines=10> */
.L_x_123:
[----:B------:R-:W-:Y:S05]  /*3fe0*/  BSYNC B1 ;  /* 0x0000000000017941 */ /* 0x000fea0003800000 */
.L_x_122:
        /* <DEDUP_REMOVED lines=10> */
.L_x_125:
[----:B------:R-:W-:Y:S05]  /*4090*/  BSYNC B1 ;  /* 0x0000000000017941 */ /* 0x000fea0003800000 */
.L_x_124:
        /* <DEDUP_REMOVED lines=9> */
.L_x_127:
[----:B------:R-:W-:Y:S05]  /*4130*/  BSYNC B1 ;  /* 0x0000000000017941 */ /* 0x000fea0003800000 */
.L_x_126:
        /* <DEDUP_REMOVED lines=9> */
.L_x_129:
[----:B------:R-:W-:Y:S05]  /*41d0*/  BSYNC B1 ;  /* 0x0000000000017941 */ /* 0x000fea0003800000 */
.L_x_128:
        /* <DEDUP_REMOVED lines=10> */
.L_x_131:
[----:B------:R-:W-:Y:S05]  /*4280*/  BSYNC B1 ;  /* 0x0000000000017941 */ /* 0x000fea0003800000 */
.L_x_130:
        /* <DEDUP_REMOVED lines=10> */
.L_x_133:
[----:B------:R-:W-:Y:S05]  /*4330*/  BSYNC B1 ;  /* 0x0000000000017941 */ /* 0x000fea0003800000 */
.L_x_132:
        /* <DEDUP_REMOVED lines=9> */
.L_x_135:
[----:B------:R-:W-:Y:S05]  /*43d0*/  BSYNC B1 ;  /* 0x0000000000017941 */ /* 0x000fea0003800000 */
.L_x_134:
        /* <DEDUP_REMOVED lines=9> */
.L_x_137:
[----:B------:R-:W-:Y:S05]  /*4470*/  BSYNC B1 ;  /* 0x0000000000017941 */ /* 0x000fea0003800000 */
.L_x_136:
        /* <DEDUP_REMOVED lines=10> */
.L_x_139:
[----:B------:R-:W-:Y:S05]  /*4520*/  BSYNC B1 ;  /* 0x0000000000017941 */ /* 0x000fea0003800000 */
.L_x_138:
        /* <DEDUP_REMOVED lines=10> */
.L_x_141:
[----:B------:R-:W-:Y:S05]  /*45d0*/  BSYNC B1 ;  /* 0x0000000000017941 */ /* 0x000fea0003800000 */
.L_x_140:
        /* <DEDUP_REMOVED lines=9> */
.L_x_143:
[----:B------:R-:W-:Y:S05]  /*4670*/  BSYNC B1 ;  /* 0x0000000000017941 */ /* 0x000fea0003800000 */
.L_x_142:
        /* <DEDUP_REMOVED lines=9> */
.L_x_145:
[----:B------:R-:W-:Y:S05]  /*4710*/  BSYNC B1 ;  /* 0x0000000000017941 */ /* 0x000fea0003800000 */
.L_x_144:
        /* <DEDUP_REMOVED lines=10> */
.L_x_147:
[----:B------:R-:W-:Y:S05]  /*47c0*/  BSYNC B1 ;  /* 0x0000000000017941 */ /* 0x000fea0003800000 */
.L_x_146:
        /* <DEDUP_REMOVED lines=10> */
.L_x_149:
[----:B------:R-:W-:Y:S05]  /*4870*/  BSYNC B1 ;  /* 0x0000000000017941 */ /* 0x000fea0003800000 */
.L_x_148:
        /* <DEDUP_REMOVED lines=9> */
.L_x_151:
[----:B------:R-:W-:Y:S05]  /*4910*/  BSYNC B1 ;  /* 0x0000000000017941 */ /* 0x000fea0003800000 */
.L_x_150:
        /* <DEDUP_REMOVED lines=9> */
.L_x_153:
[----:B------:R-:W-:Y:S05]  /*49b0*/  BSYNC B1 ;  /* 0x0000000000017941 */ /* 0x000fea0003800000 */
.L_x_152:
        /* <DEDUP_REMOVED lines=10> */
.L_x_155:
[----:B------:R-:W-:Y:S05]  /*4a60*/  BSYNC B1 ;  /* 0x0000000000017941 */ /* 0x000fea0003800000 */
.L_x_154:
        /* <DEDUP_REMOVED lines=10> */
.L_x_157:
[----:B------:R-:W-:Y:S05]  /*4b10*/  BSYNC B1 ;  /* 0x0000000000017941 */ /* 0x000fea0003800000 */
.L_x_156:
        /* <DEDUP_REMOVED lines=9> */
.L_x_159:
[----:B------:R-:W-:Y:S05]  /*4bb0*/  BSYNC B1 ;  /* 0x0000000000017941 */ /* 0x000fea0003800000 */
.L_x_158:
        /* <DEDUP_REMOVED lines=9> */
.L_x_161:
[----:B------:R-:W-:Y:S05]  /*4c50*/  BSYNC B1 ;  /* 0x0000000000017941 */ /* 0x000fea0003800000 */
.L_x_160:
        /* <DEDUP_REMOVED lines=10> */
.L_x_163:
[----:B------:R-:W-:Y:S05]  /*4d00*/  BSYNC B1 ;  /* 0x0000000000017941 */ /* 0x000fea0003800000 */
.L_x_162:
        /* <DEDUP_REMOVED lines=10> */
.L_x_165:
[----:B------:R-:W-:Y:S05]  /*4db0*/  BSYNC B1 ;  /* 0x0000000000017941 */ /* 0x000fea0003800000 */
.L_x_164:
        /* <DEDUP_REMOVED lines=9> */
.L_x_167:
[----:B------:R-:W-:Y:S05]  /*4e50*/  BSYNC B1 ;  /* 0x0000000000017941 */ /* 0x000fea0003800000 */
.L_x_166:
        /* <DEDUP_REMOVED lines=9> */
.L_x_169:
[----:B------:R-:W-:Y:S05]  /*4ef0*/  BSYNC B1 ;  /* 0x0000000000017941 */ /* 0x000fea0003800000 */
.L_x_168:
        /* <DEDUP_REMOVED lines=10> */
.L_x_171:
[----:B------:R-:W-:Y:S05]  /*4fa0*/  BSYNC B1 ;  /* 0x0000000000017941 */ /* 0x000fea0003800000 */
.L_x_170:
        /* <DEDUP_REMOVED lines=10> */
.L_x_173:
[----:B------:R-:W-:Y:S05]  /*5050*/  BSYNC B1 ;  /* 0x0000000000017941 */ /* 0x000fea0003800000 */
.L_x_172:
        /* <DEDUP_REMOVED lines=9> */
.L_x_175:
[----:B------:R-:W-:Y:S05]  /*50f0*/  BSYNC B1 ;  /* 0x0000000000017941 */ /* 0x000fea0003800000 */
.L_x_174:
        /* <DEDUP_REMOVED lines=9> */
.L_x_177:
[----:B------:R-:W-:Y:S05]  /*5190*/  BSYNC B1 ;  /* 0x0000000000017941 */ /* 0x000fea0003800000 */
.L_x_176:
        /* <DEDUP_REMOVED lines=10> */
.L_x_179:
[----:B------:R-:W-:Y:S05]  /*5240*/  BSYNC B1 ;  /* 0x0000000000017941 */ /* 0x000fea0003800000 */
.L_x_178:
        /* <DEDUP_REMOVED lines=10> */
.L_x_181:
[----:B------:R-:W-:Y:S05]  /*52f0*/  BSYNC B1 ;  /* 0x0000000000017941 */ /* 0x000fea0003800000 */
.L_x_180:
        /* <DEDUP_REMOVED lines=9> */
.L_x_183:
[----:B------:R-:W-:Y:S05]  /*5390*/  BSYNC B1 ;  /* 0x0000000000017941 */ /* 0x000fea0003800000 */
.L_x_182:
        /* <DEDUP_REMOVED lines=9> */
.L_x_185:
[----:B------:R-:W-:Y:S05]  /*5430*/  BSYNC B1 ;  /* 0x0000000000017941 */ /* 0x000fea0003800000 */
.L_x_184:
        /* <DEDUP_REMOVED lines=10> */
.L_x_187:
[----:B------:R-:W-:Y:S05]  /*54e0*/  BSYNC B1 ;  /* 0x0000000000017941 */ /* 0x000fea0003800000 */
.L_x_186:
        /* <DEDUP_REMOVED lines=10> */
.L_x_189:
[----:B------:R-:W-:Y:S05]  /*5590*/  BSYNC B1 ;  /* 0x0000000000017941 */ /* 0x000fea0003800000 */
.L_x_188:
        /* <DEDUP_REMOVED lines=9> */
.L_x_191:
[----:B------:R-:W-:Y:S05]  /*5630*/  BSYNC B1 ;  /* 0x0000000000017941 */ /* 0x000fea0003800000 */
.L_x_190:
        /* <DEDUP_REMOVED lines=9> */
.L_x_193:
[----:B------:R-:W-:Y:S05]  /*56d0*/  BSYNC B1 ;  /* 0x0000000000017941 */ /* 0x000fea0003800000 */
.L_x_192:
        /* <DEDUP_REMOVED lines=10> */
.L_x_195:
[----:B------:R-:W-:Y:S05]  /*5780*/  BSYNC B1 ;  /* 0x0000000000017941 */ /* 0x000fea0003800000 */
.L_x_194:
        /* <DEDUP_REMOVED lines=10> */
.L_x_197:
[----:B------:R-:W-:Y:S05]  /*5830*/  BSYNC B1 ;  /* 0x0000000000017941 */ /* 0x000fea0003800000 */
.L_x_196:
        /* <DEDUP_REMOVED lines=9> */
.L_x_199:
[----:B------:R-:W-:Y:S05]  /*58d0*/  BSYNC B1 ;  /* 0x0000000000017941 */ /* 0x000fea0003800000 */
.L_x_198:
        /* <DEDUP_REMOVED lines=9> */
.L_x_201:
[----:B------:R-:W-:Y:S05]  /*5970*/  BSYNC B1 ;  /* 0x0000000000017941 */ /* 0x000fea0003800000 */
.L_x_200:
        /* <DEDUP_REMOVED lines=10> */
.L_x_203:
[----:B------:R-:W-:Y:S05]  /*5a20*/  BSYNC B1 ;  /* 0x0000000000017941 */ /* 0x000fea0003800000 */
.L_x_202:
        /* <DEDUP_REMOVED lines=10> */
.L_x_205:
[----:B------:R-:W-:Y:S05]  /*5ad0*/  BSYNC B1 ;  /* 0x0000000000017941 */ /* 0x000fea0003800000 */
.L_x_204:
        /* <DEDUP_REMOVED lines=9> */
.L_x_207:
[----:B------:R-:W-:Y:S05]  /*5b70*/  BSYNC B1 ;  /* 0x0000000000017941 */ /* 0x000fea0003800000 */
.L_x_206:
        /* <DEDUP_REMOVED lines=9> */
.L_x_209:
[----:B------:R-:W-:Y:S05]  /*5c10*/  BSYNC B1 ;  /* 0x0000000000017941 */ /* 0x000fea0003800000 */
.L_x_208:
        /* <DEDUP_REMOVED lines=10> */
.L_x_211:
[----:B------:R-:W-:Y:S05]  /*5cc0*/  BSYNC B1 ;  /* 0x0000000000017941 */ /* 0x000fea0003800000 */
.L_x_210:
        /* <DEDUP_REMOVED lines=10> */
.L_x_213:
[----:B------:R-:W-:Y:S05]  /*5d70*/  BSYNC B1 ;  /* 0x0000000000017941 */ /* 0x000fea0003800000 */
.L_x_212:
        /* <DEDUP_REMOVED lines=9> */
.L_x_215:
[----:B------:R-:W-:Y:S05]  /*5e10*/  BSYNC B1 ;  /* 0x0000000000017941 */ /* 0x000fea0003800000 */
.L_x_214:
        /* <DEDUP_REMOVED lines=9> */
.L_x_217:
[----:B------:R-:W-:Y:S05]  /*5eb0*/  BSYNC B1 ;  /* 0x0000000000017941 */ /* 0x000fea0003800000 */
.L_x_216:
        /* <DEDUP_REMOVED lines=10> */
.L_x_219:
[----:B------:R-:W-:Y:S05]  /*5f60*/  BSYNC B1 ;  /* 0x0000000000017941 */ /* 0x000fea0003800000 */
.L_x_218:
        /* <DEDUP_REMOVED lines=10> */
.L_x_221:
[----:B------:R-:W-:Y:S05]  /*6010*/  BSYNC B1 ;  /* 0x0000000000017941 */ /* 0x000fea0003800000 */
.L_x_220:
        /* <DEDUP_REMOVED lines=9> */
.L_x_223:
[----:B------:R-:W-:Y:S05]  /*60b0*/  BSYNC B1 ;  /* 0x0000000000017941 */ /* 0x000fea0003800000 */
.L_x_222:
        /* <DEDUP_REMOVED lines=9> */
.L_x_225:
[----:B------:R-:W-:Y:S05]  /*6150*/  BSYNC B1 ;  /* 0x0000000000017941 */ /* 0x000fea0003800000 */
.L_x_224:
        /* <DEDUP_REMOVED lines=10> */
.L_x_227:
[----:B------:R-:W-:Y:S05]  /*6200*/  BSYNC B1 ;  /* 0x0000000000017941 */ /* 0x000fea0003800000 */
.L_x_226:
        /* <DEDUP_REMOVED lines=10> */
.L_x_229:
[----:B------:R-:W-:Y:S05]  /*62b0*/  BSYNC B1 ;  /* 0x0000000000017941 */ /* 0x000fea0003800000 */
.L_x_228:
        /* <DEDUP_REMOVED lines=9> */
.L_x_231:
[----:B------:R-:W-:Y:S05]  /*6350*/  BSYNC B1 ;  /* 0x0000000000017941 */ /* 0x000fea0003800000 */
.L_x_230:
        /* <DEDUP_REMOVED lines=9> */
.L_x_233:
[----:B------:R-:W-:Y:S05]  /*63f0*/  BSYNC B1 ;  /* 0x0000000000017941 */ /* 0x000fea0003800000 */
.L_x_232:
        /* <DEDUP_REMOVED lines=10> */
.L_x_235:
[----:B------:R-:W-:Y:S05]  /*64a0*/  BSYNC B1 ;  /* 0x0000000000017941 */ /* 0x000fea0003800000 */
.L_x_234:
        /* <DEDUP_REMOVED lines=10> */
.L_x_237:
[----:B------:R-:W-:Y:S05]  /*6550*/  BSYNC B1 ;  /* 0x0000000000017941 */ /* 0x000fea0003800000 */
.L_x_236:
        /* <DEDUP_REMOVED lines=9> */
.L_x_239:
[----:B------:R-:W-:Y:S05]  /*65f0*/  BSYNC B1 ;  /* 0x0000000000017941 */ /* 0x000fea0003800000 */
.L_x_238:
        /* <DEDUP_REMOVED lines=9> */
.L_x_241:
[----:B------:R-:W-:Y:S05]  /*6690*/  BSYNC B1 ;  /* 0x0000000000017941 */ /* 0x000fea0003800000 */
.L_x_240:
        /* <DEDUP_REMOVED lines=10> */
.L_x_243:
[----:B------:R-:W-:Y:S05]  /*6740*/  BSYNC B1 ;  /* 0x0000000000017941 */ /* 0x000fea0003800000 */
.L_x_242:
        /* <DEDUP_REMOVED lines=10> */
.L_x_245:
[----:B------:R-:W-:Y:S05]  /*67f0*/  BSYNC B1 ;  /* 0x0000000000017941 */ /* 0x000fea0003800000 */
.L_x_244:
        /* <DEDUP_REMOVED lines=9> */
.L_x_247:
[----:B------:R-:W-:Y:S05]  /*6890*/  BSYNC B1 ;  /* 0x0000000000017941 */ /* 0x000fea0003800000 */
.L_x_246:
        /* <DEDUP_REMOVED lines=9> */
.L_x_249:
[----:B------:R-:W-:Y:S05]  /*6930*/  BSYNC B1 ;  /* 0x0000000000017941 */ /* 0x000fea0003800000 */
.L_x_248:
        /* <DEDUP_REMOVED lines=10> */
.L_x_251:
[----:B------:R-:W-:Y:S05]  /*69e0*/  BSYNC B1 ;  /* 0x0000000000017941 */ /* 0x000fea0003800000 */
.L_x_250:
        /* <DEDUP_REMOVED lines=10> */
.L_x_253:
[----:B------:R-:W-:Y:S05]  /*6a90*/  BSYNC B1 ;  /* 0x0000000000017941 */ /* 0x000fea0003800000 */
.L_x_252:
        /* <DEDUP_REMOVED lines=9> */
.L_x_255:
[----:B------:R-:W-:Y:S05]  /*6b30*/  BSYNC B1 ;  /* 0x0000000000017941 */ /* 0x000fea0003800000 */
.L_x_254:
        /* <DEDUP_REMOVED lines=9> */
.L_x_257:
[----:B------:R-:W-:Y:S05]  /*6bd0*/  BSYNC B1 ;  /* 0x0000000000017941 */ /* 0x000fea0003800000 */
.L_x_256:
        /* <DEDUP_REMOVED lines=10> */
.L_x_259:
[----:B------:R-:W-:Y:S05]  /*6c80*/  BSYNC B1 ;  /* 0x0000000000017941 */ /* 0x000fea0003800000 */
.L_x_258:
        /* <DEDUP_REMOVED lines=10> */
.L_x_261:
[----:B------:R-:W-:Y:S05]  /*6d30*/  BSYNC B1 ;  /* 0x0000000000017941 */ /* 0x000fea0003800000 */
.L_x_260:
        /* <DEDUP_REMOVED lines=9> */
.L_x_263:
[----:B------:R-:W-:Y:S05]  /*6dd0*/  BSYNC B1 ;  /* 0x0000000000017941 */ /* 0x000fea0003800000 */
.L_x_262:
        /* <DEDUP_REMOVED lines=9> */
.L_x_265:
[----:B------:R-:W-:Y:S05]  /*6e70*/  BSYNC B1 ;  /* 0x0000000000017941 */ /* 0x000fea0003800000 */
.L_x_264:
        /* <DEDUP_REMOVED lines=10> */
.L_x_267:
[----:B------:R-:W-:Y:S05]  /*6f20*/  BSYNC B1 ;  /* 0x0000000000017941 */ /* 0x000fea0003800000 */
.L_x_266:
        /* <DEDUP_REMOVED lines=10> */
.L_x_269:
[----:B------:R-:W-:Y:S05]  /*6fd0*/  BSYNC B1 ;  /* 0x0000000000017941 */ /* 0x000fea0003800000 */
.L_x_268:
        /* <DEDUP_REMOVED lines=9> */
.L_x_271:
[----:B------:R-:W-:Y:S05]  /*7070*/  BSYNC B1 ;  /* 0x0000000000017941 */ /* 0x000fea0003800000 */
.L_x_270:
        /* <DEDUP_REMOVED lines=9> */
.L_x_273:
[----:B------:R-:W-:Y:S05]  /*7110*/  BSYNC B1 ;  /* 0x0000000000017941 */ /* 0x000fea0003800000 */
.L_x_272:
        /* <DEDUP_REMOVED lines=10> */
.L_x_275:
[----:B------:R-:W-:Y:S05]  /*71c0*/  BSYNC B1 ;  /* 0x0000000000017941 */ /* 0x000fea0003800000 */
.L_x_274:
        /* <DEDUP_REMOVED lines=10> */
.L_x_277:
[----:B------:R-:W-:Y:S05]  /*7270*/  BSYNC B1 ;  /* 0x0000000000017941 */ /* 0x000fea0003800000 */
.L_x_276:
[----:B01---5:R-:W-:Y:S01]  /*7280*/  LOP3.LUT R6, R152, 0xffffe000, RZ, 0xc0, !PT ;  /* 0xffffe00098067812 */ /* 0x023fe200078ec0ff */
        /* <DEDUP_REMOVED lines=8> */
.L_x_279:
[----:B------:R-:W-:Y:S05]  /*7310*/  BSYNC B1 ;  /* 0x0000000000017941 */ /* 0x000fea0003800000 */
.L_x_278:
[----:B0-2--5:R-:W-:Y:S01]  /*7320*/  LOP3.LUT R4, R152, 0xffffe000, RZ, 0xc0, !PT ;  /* 0xffffe00098047812 */ /* 0x025fe200078ec0ff */
[----:B------:R-:W-:Y:S01]  /*7330*/  @P1 IMAD.MOV.U32 R5, RZ, RZ, R11 ;  /* 0x000000ffff051224 */ /* 0x000fe200078e000b */
[----:B------:R-:W-:Y:S01]  /*7340*/  ISETP.GT.AND P0, PT, R0, 0x8, P0 ;  /* 0x000000080000780c */ /* 0x000fe20000704270 */
[----:B------:R-:W-:Y:S02]  /*7350*/  BSSY B1, `(.L_x_280) ;  /* 0x0000008000017945 */ /* 0x000fe40003800000 */
[----:B------:R-:W-:Y:S01]  /*7360*/  FMUL R3, R4, R155 ;  /* 0x0000009b04037220 */ /* 0x000fe20000400000 */
[----:B------:R-:W-:-:S03]  /*7370*/  @P1 IMAD.MOV.U32 R4, RZ, RZ, R10 ;  /* 0x000000ffff041224 */ /* 0x000fc600078e000a */
[----:B------:R-:W-:-:S05]  /*7380*/  FFMA R3, R150, R154, R3 ;  /* 0x0000009a96037223 */ /* 0x000fca0000000003 */
[----:B------:R-:W-:-:S05]  /*7390*/  F2FP.TF32.F32.PACK_B R3, R3 ;  /* 0x00000003ff03723e */ /* 0x000fca00024050ff */
[----:B------:R0:W-:Y:S01]  /*73a0*/  @P1 STG.E desc[UR36][R4.64+0x3e0], R3 ;  /* 0x0003e00304001986 */ /* 0x0001e2000c101924 */
[----:B------:R-:W-:Y:S05]  /*73b0*/  @!P0 BRA `(.L_x_281) ;  /* 0x0000000000048947 */ /* 0x000fea0003800000 */
[----:B------:R2:W5:Y:S02]  /*73c0*/  LDG.E.LTC128B R152, desc[UR36][R8.64+0x3e4] ;  /* 0x0003e42408987981 */ /* 0x000564000c1e1920 */
.L_x_281:
[----:B------:R-:W-:Y:S05]  /*73d0*/  BSYNC B1 ;  /* 0x0000000000017941 */ /* 0x000fea0003800000 */
.L_x_280:
[----:B------:R-:W-:Y:S05]  /*73e0*/  @!P0 BRA `(.L_x_282) ;  /* 0x0000002400308947 */ /* 0x000fea0003800000 */
[----:B-----5:R-:W-:-:S05]  /*73f0*/  LOP3.LUT R152, R152, 0xffffe000, RZ, 0xc0, !PT ;  /* 0xffffe00098987812 */ /* 0x020fca00078ec0ff */
[----:B------:R-:W-:-:S04]  /*7400*/  FMUL R152, R152, R155 ;  /* 0x0000009b98987220 */ /* 0x000fc80000400000 */
[----:B------:R-:W-:-:S05]  /*7410*/  FFMA R151, R151, R154, R152 ;  /* 0x0000009a97977223 */ /* 0x000fca0000000098 */
[----:B------:R-:W-:-:S05]  /*7420*/  F2FP.TF32.F32.PACK_B R151, R151 ;  /* 0x00000097ff97723e */ /* 0x000fca00024050ff */
[----:B------:R0:W-:Y:S01]  /*7430*/  STG.E desc[UR36][R10.64+0x3e4], R151 ;  /* 0x0003e4970a007986 */ /* 0x0001e2000c101924 */
[----:B------:R-:W-:Y:S05]  /*7440*/  BRA `(.L_x_282) ;  /* 0x0000002400187947 */ /* 0x000fea0003800000 */
.L_x_29:
[----:B------:R-:W-:Y:S01]  /*7450*/  ISETP.GT.AND P3, PT, R3, 0x1, PT ;  /* 0x000000010300780c */ /* 0x000fe20003f64270 */
[----:B------:R-:W-:Y:S01]  /*7460*/  ULDC.64 UR4, c[0x0][0x5c0] ;  /* 0x0001700000047ab9 */ /* 0x000fe20000000a00 */
[-C--:B------:R-:W-:Y:S01]  /*7470*/  FMUL R9, R24, R154.reuse ;  /* 0x0000009a18097220 */ /* 0x080fe20000400000 */
[----:B------:R-:W-:Y:S01]  /*7480*/  LEA R4, P4, R162, UR4, 0x2 ;  /* 0x00000004a2047c11 */ /* 0x000fe2000f8810ff */
[-C--:B------:R-:W-:Y:S01]  /*7490*/  FMUL R25, R25, R154.reuse ;  /* 0x0000009a19197220 */ /* 0x080fe20000400000 */
[----:B------:R-:W-:Y:S01]  /*74a0*/  ISETP.GT.AND P0, PT, R0, RZ, P3 ;  /* 0x000000ff0000720c */ /* 0x000fe20001f04270 */
[-C--:B------:R-:W-:Y:S01]  /*74b0*/  FMUL R27, R27, R154.reuse ;  /* 0x0000009a1b1b7220 */ /* 0x080fe20000400000 */
[----:B------:R-:W-:Y:S01]  /*74c0*/  LEA.HI.X R5, R162, UR5, R171, 0x2, P4 ;  /* 0x00000005a2057c11 */ /* 0x000fe2000a0f14ab */
[-C--:B------:R-:W-:Y:S01]  /*74d0*/  FMUL R29, R29, R154.reuse ;  /* 0x0000009a1d1d7220 */ /* 0x080fe20000400000 */
[----:B------:R-:W-:Y:S01]  /*74e0*/  F2FP.TF32.F32.PACK_B R9, R9 ;  /* 0x00000009ff09723e */ /* 0x000fe200024050ff */
[-C--:B------:R-:W-:Y:S01]  /*74f0*/  FMUL R31, R31, R154.reuse ;  /* 0x0000009a1f1f7220 */ /* 0x080fe20000400000 */
[----:B------:R-:W-:Y:S01]  /*7500*/  F2FP.TF32.F32.PACK_B R25, R25 ;  /* 0x00000019ff19723e */ /* 0x000fe200024050ff */
[----:B------:R-:W-:Y:S01]  /*7510*/  FMUL R13, R32, R154 ;  /* 0x0000009a200d7220 */ /* 0x000fe20000400000 */
[C---:B------:R-:W-:Y:S01]  /*7520*/  SHF.L.U64.HI R7, R10.reuse, 0x5, R11 ;  /* 0x000000050a077819 */ /* 0x040fe2000001020b */
[----:B------:R0:W-:Y:S01]  /*7530*/  @P2 STG.E desc[UR36][R4.64], R9 ;  /* 0x0000000904002986 */ /* 0x0001e2000c101924 */
[----:B------:R-:W-:Y:S01]  /*7540*/  LEA R6, P4, R10, R4, 0x5 ;  /* 0x000000040a067211 */ /* 0x000fe200078828ff */
[-C--:B------:R-:W-:Y:S01]  /*7550*/  FMUL R11, R26, R154.reuse ;  /* 0x0000009a1a0b7220 */ /* 0x080fe20000400000 */
[C---:B------:R-:W-:Y:S01]  /*7560*/  ISETP.GT.AND P1, PT, R0.reuse, 0x8, P1 ;  /* 0x000000080000780c */ /* 0x040fe20000f24270 */
[----:B------:R-:W-:Y:S01]  /*7570*/  @P0 STG.E desc[UR36][R4.64+0x4], R25 ;  /* 0x0000041904000986 */ /* 0x000fe2000c101924 */
[----:B------:R-:W-:Y:S01]  /*7580*/  ISETP.GT.AND P2, PT, R3, 0x8, PT ;  /* 0x000000080300780c */ /* 0x000fe20003f44270 */
[----:B------:R-:W-:Y:S01]  /*7590*/  IMAD.X R7, R7, 0x1, R5, P4 ;  /* 0x0000000107077824 */ /* 0x000fe200020e0605 */
[C---:B------:R-:W-:Y:S01]  /*75a0*/  ISETP.GT.AND P3, PT, R0.reuse, 0x8, P3 ;  /* 0x000000080000780c */ /* 0x040fe20001f64270 */
[-C--:B------:R-:W-:Y:S01]  /*75b0*/  FMUL R33, R33, R154.reuse ;  /* 0x0000009a21217220 */ /* 0x080fe20000400000 */
[----:B------:R-:W-:Y:S01]  /*75c0*/  ISETP.GT.AND P0, PT, R3, 0x9, PT ;  /* 0x000000090300780c */ /* 0x000fe20003f04270 */
[-C--:B------:R-:W-:Y:S01]  /*75d0*/  FMUL R35, R35, R154.reuse ;  /* 0x0000009a23237220 */ /* 0x080fe20000400000 */
[----:B------:R-:W-:Y:S01]  /*75e0*/  ISETP.GT.AND P5, PT, R0, RZ, P2 ;  /* 0x000000ff0000720c */ /* 0x000fe200017a4270 */
[-C--:B0-----:R-:W-:Y:S01]  /*75f0*/  FMUL R9, R28, R154.reuse ;  /* 0x0000009a1c097220 */ /* 0x081fe20000400000 */
[C---:B------:R-:W-:Y:S01]  /*7600*/  ISETP.GT.AND P4, PT, R0.reuse, RZ, P0 ;  /* 0x000000ff0000720c */ /* 0x040fe20000784270 */
[-C--:B------:R-:W-:Y:S01]  /*7610*/  FMUL R37, R37, R154.reuse ;  /* 0x0000009a25257220 */ /* 0x080fe20000400000 */
[----:B------:R-:W-:Y:S01]  /*7620*/  F2FP.TF32.F32.PACK_B R11, R11 ;  /* 0x0000000bff0b723e */ /* 0x000fe200024050ff */
[-C--:B------:R-:W-:Y:S01]  /*7630*/  FMUL R39, R39, R154.reuse ;  /* 0x0000009a27277220 */ /* 0x080fe20000400000 */
[----:B------:R-:W-:Y:S01]  /*7640*/  F2FP.TF32.F32.PACK_B R27, R27 ;  /* 0x0000001bff1b723e */ /* 0x000fe200024050ff */
[-C--:B------:R-:W-:Y:S01]  /*7650*/  FMUL R41, R41, R154.reuse ;  /* 0x0000009a29297220 */ /* 0x080fe20000400000 */
[----:B------:R-:W-:Y:S01]  /*7660*/  F2FP.TF32.F32.PACK_B R9, R9 ;  /* 0x00000009ff09723e */ /* 0x000fe200024050ff */
[----:B------:R0:W-:Y:S01]  /*7670*/  @P1 STG.E desc[UR36][R6.64], R11 ;  /* 0x0000000b06001986 */ /* 0x0001e2000c101924 */
[----:B------:R-:W-:Y:S01]  /*7680*/  F2FP.TF32.F32.PACK_B R29, R29 ;  /* 0x0000001dff1d723e */ /* 0x000fe200024050ff */
[-C--:B------:R-:W-:Y:S01]  /*7690*/  FMUL R43, R43, R154.reuse ;  /* 0x0000009a2b2b7220 */ /* 0x080fe20000400000 */
[C---:B------:R-:W-:Y:S01]  /*76a0*/  ISETP.GT.AND P1, PT, R3.reuse, 0x10, PT ;  /* 0x000000100300780c */ /* 0x040fe20003f24270 */
[----:B------:R-:W-:Y:S01]  /*76b0*/  @P3 STG.E desc[UR36][R6.64+0x4], R27 ;  /* 0x0000041b06003986 */ /* 0x000fe2000c101924 */
[----:B------:R-:W-:Y:S01]  /*76c0*/  ISETP.GT.AND P3, PT, R3, 0x11, PT ;  /* 0x000000110300780c */ /* 0x000fe20003f64270 */
[-C--:B------:R-:W-:Y:S01]  /*76d0*/  FMUL R45, R45, R154.reuse ;  /* 0x0000009a2d2d7220 */ /* 0x080fe20000400000 */
[C---:B------:R-:W-:Y:S01]  /*76e0*/  ISETP.GT.AND P2, PT, R0.reuse, 0x8, P2 ;  /* 0x000000080000780c */ /* 0x040fe20001744270 */
[----:B------:R1:W-:Y:S01]  /*76f0*/  @P5 STG.E desc[UR36][R4.64+0x20], R9 ;  /* 0x0000200904005986 */ /* 0x0003e2000c101924 */
[C---:B------:R-:W-:Y:S01]  /*7700*/  ISETP.GT.AND P0, PT, R0.reuse, 0x8, P0 ;  /* 0x000000080000780c */ /* 0x040fe20000704270 */
[-C--:B------:R-:W-:Y:S01]  /*7710*/  FMUL R47, R47, R154.reuse ;  /* 0x0000009a2f2f7220 */ /* 0x080fe20000400000 */
[----:B------:R-:W-:Y:S01]  /*7720*/  ISETP.GT.AND P5, PT, R0, RZ, P1 ;  /* 0x000000ff0000720c */ /* 0x000fe20000fa4270 */
[----:B------:R-:W-:Y:S01]  /*7730*/  @P4 STG.E desc[UR36][R4.64+0x24], R29 ;  /* 0x0000241d04004986 */ /* 0x000fe2000c101924 */
[-C--:B0-----:R-:W-:Y:S01]  /*7740*/  FMUL R11, R30, R154.reuse ;  /* 0x0000009a1e0b7220 */ /* 0x081fe20000400000 */
[----:B------:R-:W-:Y:S01]  /*7750*/  ISETP.GT.AND P4, PT, R0, RZ, P3 ;  /* 0x000000ff0000720c */ /* 0x000fe20001f84270 */
[-C--:B------:R-:W-:Y:S01]  /*7760*/  FMUL R49, R49, R154.reuse ;  /* 0x0000009a31317220 */ /* 0x080fe20000400000 */
[----:B------:R-:W-:Y:S01]  /*7770*/  F2FP.TF32.F32.PACK_B R31, R31 ;  /* 0x0000001fff1f723e */ /* 0x000fe200024050ff */
[-C--:B------:R-:W-:Y:S01]  /*7780*/  FMUL R51, R51, R154.reuse ;  /* 0x0000009a33337220 */ /* 0x080fe20000400000 */
[----:B------:R-:W-:Y:S01]  /*7790*/  F2FP.TF32.F32.PACK_B R11, R11 ;  /* 0x0000000bff0b723e */ /* 0x000fe200024050ff */
[-C--:B------:R-:W-:Y:S01]  /*77a0*/  FMUL R53, R53, R154.reuse ;  /* 0x0000009a35357220 */ /* 0x080fe20000400000 */
[----:B------:R-:W-:Y:S01]  /*77b0*/  F2FP.TF32.F32.PACK_B R13, R13 ;  /* 0x0000000dff0d723e */ /* 0x000fe200024050ff */
[-C--:B-1----:R-:W-:Y:S01]  /*77c0*/  FMUL R9, R34, R154.reuse ;  /* 0x0000009a22097220 */ /* 0x082fe20000400000 */
[----:B------:R-:W-:Y:S01]  /*77d0*/  F2FP.TF32.F32.PACK_B R33, R33 ;  /* 0x00000021ff21723e */ /* 0x000fe200024050ff */
[----:B------:R0:W-:Y:S01]  /*77e0*/  @P2 STG.E desc[UR36][R6.64+0x20], R11 ;  /* 0x0000200b06002986 */ /* 0x0001e2000c101924 */
[C---:B------:R-:W-:Y:S01]  /*77f0*/  ISETP.GT.AND P1, PT, R0.reuse, 0x8, P1 ;  /* 0x000000080000780c */ /* 0x040fe20000f24270 */
[-C--:B------:R-:W-:Y:S01]  /*7800*/  FMUL R55, R55, R154.reuse ;  /* 0x0000009a37377220 */ /* 0x080fe20000400000 */
[C---:B------:R-:W-:Y:S01]  /*7810*/  ISETP.GT.AND P2, PT, R3.reuse, 0x19, PT ;  /* 0x000000190300780c */ /* 0x040fe20003f44270 */
[----:B------:R-:W-:Y:S01]  /*7820*/  @P0 STG.E desc[UR36][R6.64+0x24], R31 ;  /* 0x0000241f06000986 */ /* 0x000fe2000c101924 */
[----:B------:R-:W-:Y:S01]  /*7830*/  ISETP.GT.AND P0, PT, R3, 0x18, PT ;  /* 0x000000180300780c */ /* 0x000fe20003f04270 */
[-C--:B------:R-:W-:Y:S01]  /*7840*/  FMUL R57, R57, R154.reuse ;  /* 0x0000009a39397220 */ /* 0x080fe20000400000 */
[----:B------:R-:W-:Y:S01]  /*7850*/  F2FP.TF32.F32.PACK_B R9, R9 ;  /* 0x00000009ff09723e */ /* 0x000fe200024050ff */
[----:B------:R1:W-:Y:S01]  /*7860*/  @P5 STG.E desc[UR36][R4.64+0x40], R13 ;  /* 0x0000400d04005986 */ /* 0x0003e2000c101924 */
[C---:B------:R-:W-:Y:S01]  /*7870*/  ISETP.GT.AND P5, PT, R0.reuse, RZ, P0 ;  /* 0x000000ff0000720c */ /* 0x040fe200007a4270 */
[-C--:B------:R-:W-:Y:S01]  /*7880*/  FMUL R59, R59, R154.reuse ;  /* 0x0000009a3b3b7220 */ /* 0x080fe20000400000 */
[----:B------:R-:W-:Y:S01]  /*7890*/  F2FP.TF32.F32.PACK_B R35, R35 ;  /* 0x00000023ff23723e */ /* 0x000fe200024050ff */
[----:B------:R-:W-:Y:S01]  /*78a0*/  @P4 STG.E desc[UR36][R4.64+0x44], R33 ;  /* 0x0000442104004986 */ /* 0x000fe2000c101924 */
[----:B------:R-:W-:Y:S01]  /*78b0*/  ISETP.GT.AND P4, PT, R0, 0x8, P3 ;  /* 0x000000080000780c */ /* 0x000fe20001f84270 */
[-C--:B0-----:R-:W-:Y:S01]  /*78c0*/  FMUL R11, R36, R154.reuse ;  /* 0x0000009a240b7220 */ /* 0x081fe20000400000 */
[----:B------:R-:W-:Y:S01]  /*78d0*/  ISETP.GT.AND P3, PT, R0, RZ, P2 ;  /* 0x000000ff0000720c */ /* 0x000fe20001764270 */
[----:B------:R0:W-:Y:S01]  /*78e0*/  @P1 STG.E desc[UR36][R6.64+0x40], R9 ;  /* 0x0000400906001986 */ /* 0x0001e2000c101924 */
[----:B------:R-:W-:Y:S01]  /*78f0*/  F2FP.TF32.F32.PACK_B R37, R37 ;  /* 0x00000025ff25723e */ /* 0x000fe200024050ff */
[-C--:B------:R-:W-:Y:S01]  /*7900*/  FMUL R61, R61, R154.reuse ;  /* 0x0000009a3d3d7220 */ /* 0x080fe20000400000 */
[----:B------:R-:W-:Y:S01]  /*7910*/  F2FP.TF32.F32.PACK_B R11, R11 ;  /* 0x0000000bff0b723e */ /* 0x000fe200024050ff */
[-C--:B-1----:R-:W-:Y:S01]  /*7920*/  FMUL R13, R40, R154.reuse ;  /* 0x0000009a280d7220 */ /* 0x082fe20000400000 */
[----:B------:R-:W-:Y:S01]  /*7930*/  ISETP.GT.AND P1, PT, R3, 0x20, PT ;  /* 0x000000200300780c */ /* 0x000fe20003f24270 */
[-C--:B------:R-:W-:Y:S01]  /*7940*/  FMUL R63, R63, R154.reuse ;  /* 0x0000009a3f3f7220 */ /* 0x080fe20000400000 */
[C---:B------:R-:W-:Y:S01]  /*7950*/  ISETP.GT.AND P0, PT, R0.reuse, 0x8, P0 ;  /* 0x000000080000780c */ /* 0x040fe20000704270 */
[-C--:B------:R-:W-:Y:S01]  /*7960*/  FMUL R65, R65, R154.reuse ;  /* 0x0000009a41417220 */ /* 0x080fe20000400000 */
[----:B------:R-:W-:Y:S01]  /*7970*/  F2FP.TF32.F32.PACK_B R39, R39 ;  /* 0x00000027ff27723e */ /* 0x000fe200024050ff */
[----:B------:R-:W-:Y:S01]  /*7980*/  @P4 STG.E desc[UR36][R6.64+0x44], R35 ;  /* 0x0000442306004986 */ /* 0x000fe2000c101924 */
[----:B------:R-:W-:Y:S01]  /*7990*/  ISETP.GT.AND P4, PT, R0, 0x8, P2 ;  /* 0x000000080000780c */ /* 0x000fe20001784270 */
[-C--:B0-----:R-:W-:Y:S01]  /*79a0*/  FMUL R9, R38, R154.reuse ;  /* 0x0000009a26097220 */ /* 0x081fe20000400000 */
[----:B------:R-:W-:Y:S01]  /*79b0*/  ISETP.GT.AND P2, PT, R3, 0x21, PT ;  /* 0x000000210300780c */ /* 0x000fe20003f44270 */
[----:B------:R0:W-:Y:S01]  /*79c0*/  @P5 STG.E desc[UR36][R4.64+0x60], R11 ;  /* 0x0000600b04005986 */ /* 0x0001e2000c101924 */
[C---:B------:R-:W-:Y:S01]  /*79d0*/  ISETP.GT.AND P5, PT, R0.reuse, RZ, P1 ;  /* 0x000000ff0000720c */ /* 0x040fe20000fa4270 */
[-C--:B------:R-:W-:Y:S01]  /*79e0*/  FMUL R67, R67, R154.reuse ;  /* 0x0000009a43437220 */ /* 0x080fe20000400000 */
[----:B------:R-:W-:Y:S01]  /*79f0*/  F2FP.TF32.F32.PACK_B R9, R9 ;  /* 0x00000009ff09723e */ /* 0x000fe200024050ff */
[----:B------:R-:W-:Y:S01]  /*7a00*/  @P3 STG.E desc[UR36][R4.64+0x64], R37 ;  /* 0x0000642504003986 */ /* 0x000fe2000c101924 */
[C---:B------:R-:W-:Y:S01]  /*7a10*/  ISETP.GT.AND P3, PT, R0.reuse, RZ, P2 ;  /* 0x000000ff0000720c */ /* 0x040fe20001764270 */
[-C--:B------:R-:W-:Y:S01]  /*7a20*/  FMUL R69, R69, R154.reuse ;  /* 0x0000009a45457220 */ /* 0x080fe20000400000 */
[----:B------:R-:W-:Y:S01]  /*7a30*/  F2FP.TF32.F32.PACK_B R13, R13 ;  /* 0x0000000dff0d723e */ /* 0x000fe200024050ff */
[----:B------:R1:W-:Y:S01]  /*7a40*/  @P0 STG.E desc[UR36][R6.64+0x60], R9 ;  /* 0x0000600906000986 */ /* 0x0003e2000c101924 */
[----:B------:R-:W-:Y:S01]  /*7a50*/  F2FP.TF32.F32.PACK_B R41, R41 ;  /* 0x00000029ff29723e */ /* 0x000fe200024050ff */
[-C--:B------:R-:W-:Y:S01]  /*7a60*/  FMUL R71, R71, R154.reuse ;  /* 0x0000009a47477220 */ /* 0x080fe20000400000 */
[C---:B------:R-:W-:Y:S01]  /*7a70*/  ISETP.GT.AND P0, PT, R3.reuse, 0x28, PT ;  /* 0x000000280300780c */ /* 0x040fe20003f04270 */
[----:B------:R-:W-:Y:S01]  /*7a80*/  @P4 STG.E desc[UR36][R6.64+0x64], R39 ;  /* 0x0000642706004986 */ /* 0x000fe2000c101924 */
[----:B------:R-:W-:Y:S01]  /*7a90*/  ISETP.GT.AND P1, PT, R0, 0x8, P1 ;  /* 0x000000080000780c */ /* 0x000fe20000f24270 */
[-C--:B0-----:R-:W-:Y:S01]  /*7aa0*/  FMUL R11, R44, R154.reuse ;  /* 0x0000009a2c0b7220 */ /* 0x081fe20000400000 */
[C---:B------:R-:W-:Y:S01]  /*7ab0*/  ISETP.GT.AND P4, PT, R0.reuse, 0x8, P2 ;  /* 0x000000080000780c */ /* 0x040fe20001784270 */
[----:B------:R0:W-:Y:S01]  /*7ac0*/  @P5 STG.E desc[UR36][R4.64+0x80], R13 ;  /* 0x0000800d04005986 */ /* 0x0001e2000c101924 */
[----:B------:R-:W-:Y:S01]  /*7ad0*/  ISETP.GT.AND P2, PT, R3, 0x29, PT ;  /* 0x000000290300780c */ /* 0x000fe20003f44270 */
[-C--:B------:R-:W-:Y:S01]  /*7ae0*/  FMUL R73, R73, R154.reuse ;  /* 0x0000009a49497220 */ /* 0x080fe20000400000 */
[----:B------:R-:W-:Y:S01]  /*7af0*/  ISETP.GT.AND P5, PT, R0, RZ, P0 ;  /* 0x000000ff0000720c */ /* 0x000fe200007a4270 */
[-C--:B-1----:R-:W-:Y:S01]  /*7b00*/  FMUL R9, R42, R154.reuse ;  /* 0x0000009a2a097220 */ /* 0x082fe20000400000 */
[----:B------:R-:W-:Y:S01]  /*7b10*/  @P3 STG.E desc[UR36][R4.64+0x84], R41 ;  /* 0x0000842904003986 */ /* 0x000fe2000c101924 */
[----:B------:R-:W-:Y:S01]  /*7b20*/  ISETP.GT.AND P3, PT, R0, RZ, P2 ;  /* 0x000000ff0000720c */ /* 0x000fe20001764270 */
[-C--:B------:R-:W-:Y:S01]  /*7b30*/  FMUL R75, R75, R154.reuse ;  /* 0x0000009a4b4b7220 */ /* 0x080fe20000400000 */
[----:B------:R-:W-:Y:S01]  /*7b40*/  F2FP.TF32.F32.PACK_B R43, R43 ;  /* 0x0000002bff2b723e */ /* 0x000fe200024050ff */
[-C--:B------:R-:W-:Y:S01]  /*7b50*/  FMUL R77, R77, R154.reuse ;  /* 0x0000009a4d4d7220 */ /* 0x080fe20000400000 */
[----:B------:R-:W-:Y:S01]  /*7b60*/  F2FP.TF32.F32.PACK_B R9, R9 ;  /* 0x00000009ff09723e */ /* 0x000fe200024050ff */
[-C--:B------:R-:W-:Y:S01]  /*7b70*/  FMUL R79, R79, R154.reuse ;  /* 0x0000009a4f4f7220 */ /* 0x080fe20000400000 */
[----:B------:R-:W-:Y:S01]  /*7b80*/  F2FP.TF32.F32.PACK_B R11, R11 ;  /* 0x0000000bff0b723e */ /* 0x000fe200024050ff */
[-C--:B0-----:R-:W-:Y:S01]  /*7b90*/  FMUL R13, R48, R154.reuse ;  /* 0x0000009a300d7220 */ /* 0x081fe20000400000 */
[----:B------:R-:W-:Y:S01]  /*7ba0*/  F2FP.TF32.F32.PACK_B R45, R45 ;  /* 0x0000002dff2d723e */ /* 0x000fe200024050ff */
[----:B------:R0:W-:Y:S01]  /*7bb0*/  @P1 STG.E desc[UR36][R6.64+0x80], R9 ;  /* 0x0000800906001986 */ /* 0x0001e2000c101924 */
[----:B------:R-:W-:Y:S01]  /*7bc0*/  ISETP.GT.AND P1, PT, R3, 0x30, PT ;  /* 0x000000300300780c */ /* 0x000fe20003f24270 */
[-C--:B------:R-:W-:Y:S01]  /*7bd0*/  FMUL R81, R81, R154.reuse ;  /* 0x0000009a51517220 */ /* 0x080fe20000400000 */
[C---:B------:R-:W-:Y:S01]  /*7be0*/  ISETP.GT.AND P0, PT, R0.reuse, 0x8, P0 ;  /* 0x000000080000780c */ /* 0x040fe20000704270 */
[----:B------:R-:W-:Y:S01]  /*7bf0*/  @P4 STG.E desc[UR36][R6.64+0x84], R43 ;  /* 0x0000842b06004986 */ /* 0x000fe2000c101924 */
[C---:B------:R-:W-:Y:S01]  /*7c00*/  ISETP.GT.AND P4, PT, R0.reuse, 0x8, P2 ;  /* 0x000000080000780c */ /* 0x040fe20001784270 */
[-C--:B------:R-:W-:Y:S01]  /*7c10*/  FMUL R83, R83, R154.reuse ;  /* 0x0000009a53537220 */ /* 0x080fe20000400000 */
[----:B------:R-:W-:Y:S01]  /*7c20*/  ISETP.GT.AND P2, PT, R3, 0x31, PT ;  /* 0x000000310300780c */ /* 0x000fe20003f44270 */
[----:B------:R1:W-:Y:S01]  /*7c30*/  @P5 STG.E desc[UR36][R4.64+0xa0], R11 ;  /* 0x0000a00b04005986 */ /* 0x0003e2000c101924 */
[----:B------:R-:W-:Y:S01]  /*7c40*/  ISETP.GT.AND P5, PT, R0, RZ, P1 ;  /* 0x000000ff0000720c */ /* 0x000fe20000fa4270 */
[-C--:B------:R-:W-:Y:S01]  /*7c50*/  FMUL R85, R85, R154.reuse ;  /* 0x0000009a55557220 */ /* 0x080fe20000400000 */
[----:B------:R-:W-:Y:S01]  /*7c60*/  F2FP.TF32.F32.PACK_B R47, R47 ;  /* 0x0000002fff2f723e */ /* 0x000fe200024050ff */
[-C--:B0-----:R-:W-:Y:S01]  /*7c70*/  FMUL R9, R46, R154.reuse ;  /* 0x0000009a2e097220 */ /* 0x081fe20000400000 */
        /* <DEDUP_REMOVED lines=9> */
[C---:B------:R-:W-:Y:S01]  /*7d10*/  ISETP.GT.AND P1, PT, R0.reuse, 0x8, P1 ;  /* 0x000000080000780c */ /* 0x040fe20000f24270 */
[----:B------:R0:W-:Y:S01]  /*7d20*/  @P0 STG.E desc[UR36][R6.64+0xa0], R9 ;  /* 0x0000a00906000986 */ /* 0x0001e2000c101924 */
[----:B------:R-:W-:Y:S01]  /*7d30*/  ISETP.GT.AND P0, PT, R3, 0x38, PT ;  /* 0x000000380300780c */ /* 0x000fe20003f04270 */
[-C--:B------:R-:W-:Y:S01]  /*7d40*/  FMUL R93, R93, R154.reuse ;  /* 0x0000009a5d5d7220 */ /* 0x080fe20000400000 */
[----:B------:R-:W-:Y:S01]  /*7d50*/  F2FP.TF32.F32.PACK_B R51, R51 ;  /* 0x00000033ff33723e */ /* 0x000fe200024050ff */
        /* <DEDUP_REMOVED lines=10> */
[C---:B------:R-:W-:Y:S01]  /*7e00*/  ISETP.GT.AND P3, PT, R0.reuse, RZ, P2 ;  /* 0x000000ff0000720c */ /* 0x040fe20001764270 */
[-C--:B------:R-:W-:Y:S01]  /*7e10*/  FMUL R99, R99, R154.reuse ;  /* 0x0000009a63637220 */ /* 0x080fe20000400000 */
[----:B------:R-:W-:Y:S01]  /*7e20*/  F2FP.TF32.F32.PACK_B R53, R53 ;  /* 0x00000035ff35723e */ /* 0x000fe200024050ff */
[-C--:B------:R-:W-:Y:S01]  /*7e30*/  FMUL R101, R101, R154.reuse ;  /* 0x0000009a65657220 */ /* 0x080fe20000400000 */
[----:B------:R-:W-:Y:S01]  /*7e40*/  F2FP.TF32.F32.PACK_B R9, R9 ;  /* 0x00000009ff09723e */ /* 0x000fe200024050ff */
[-C--:B------:R-:W-:Y:S01]  /*7e50*/  FMUL R103, R103, R154.reuse ;  /* 0x0000009a67677220 */ /* 0x080fe20000400000 */
[----:B------:R-:W-:Y:S01]  /*7e60*/  ISETP.GT.AND P0, PT, R0, 0x8, P0 ;  /* 0x000000080000780c */ /* 0x000fe20000704270 */
[-C--:B-1----:R-:W-:Y:S01]  /*7e70*/  FMUL R13, R56, R154.reuse ;  /* 0x0000009a380d7220 */ /* 0x082fe20000400000 */
[----:B------:R-:W-:Y:S01]  /*7e80*/  F2FP.TF32.F32.PACK_B R55, R55 ;  /* 0x00000037ff37723e */ /* 0x000fe200024050ff */
        /* <DEDUP_REMOVED lines=16> */
[----:B------:R-:W-:Y:S01]  /*7f90*/  ISETP.GT.AND P1, PT, R0, 0x8, P1 ;  /* 0x000000080000780c */ /* 0x000fe20000f24270 */
[-C--:B------:R-:W-:Y:S01]  /*7fa0*/  FMUL R113, R113, R154.reuse ;  /* 0x0000009a71717220 */ /* 0x080fe20000400000 */
[----:B------:R-:W-:Y:S01]  /*7fb0*/  F2FP.TF32.F32.PACK_B R9, R9 ;  /* 0x00000009ff09723e */ /* 0x000fe200024050ff */
[-C--:B------:R-:W-:Y:S01]  /*7fc0*/  FMUL R115, R115, R154.reuse ;  /* 0x0000009a73737220 */ /* 0x080fe20000400000 */
[-C--:B-1----:R-:W-:Y:S01]  /*7fd0*/  FMUL R11, R60, R154.reuse ;  /* 0x0000009a3c0b7220 */ /* 0x082fe20000400000 */
[----:B------:R-:W-:Y:S01]  /*7fe0*/  F2FP.TF32.F32.PACK_B R59, R59 ;  /* 0x0000003bff3b723e */ /* 0x000fe200024050ff */
[-C--:B------:R-:W-:Y:S01]  /*7ff0*/  FMUL R117, R117, R154.reuse ;  /* 0x0000009a75757220 */ /* 0x080fe20000400000 */
        /* <DEDUP_REMOVED lines=58> */
[----:B0-----:R-:W-:Y:S01]  /*83a0*/  FMUL R9, R66, R154 ;  /* 0x0000009a42097220 */ /* 0x001fe20000400000 */
[----:B------:R-:W-:Y:S01]  /*83b0*/  @P3 STG.E desc[UR36][R4.64+0x144], R65 ;  /* 0x0001444104003986 */ /* 0x000fe2000c101924 */
[----:B------:R-:W-:-:S02]  /*83c0*/  ISETP.GT.AND P3, PT, R0, RZ, P2 ;  /* 0x000000ff0000720c */ /* 0x000fc40001764270 */
[----:B------:R-:W-:Y:S02]  /*83d0*/  ISETP.GT.AND P0, PT, R0, 0x8, P0 ;  /* 0x000000080000780c */ /* 0x000fe40000704270 */
[----:B------:R-:W-:Y:S01]  /*83e0*/  F2FP.TF32.F32.PACK_B R9, R9 ;  /* 0x00000009ff09723e */ /* 0x000fe200024050ff */
[----:B-1----:R-:W-:Y:S01]  /*83f0*/  FMUL R13, R72, R154 ;  /* 0x0000009a480d7220 */ /* 0x002fe20000400000 */
[----:B------:R-:W-:-:S03]  /*8400*/  F2FP.TF32.F32.PACK_B R71, R71 ;  /* 0x00000047ff47723e */ /* 0x000fc600024050ff */
[----:B------:R0:W-:Y:S01]  /*8410*/  @P1 STG.E desc[UR36][R6.64+0x140], R9 ;  /* 0x0001400906001986 */ /* 0x0001e2000c101924 */
[C---:B------:R-:W-:Y:S02]  /*8420*/  ISETP.GT.AND P1, PT, R3.reuse, 0x60, PT ;  /* 0x000000600300780c */ /* 0x040fe40003f24270 */
[----:B------:R-:W-:Y:S01]  /*8430*/  F2FP.TF32.F32.PACK_B R13, R13 ;  /* 0x0000000dff0d723e */ /* 0x000fe200024050ff */
[----:B------:R-:W-:Y:S01]  /*8440*/  @P4 STG.E desc[UR36][R6.64+0x144], R67 ;  /* 0x0001444306004986 */ /* 0x000fe2000c101924 */
[C---:B------:R-:W-:Y:S02]  /*8450*/  ISETP.GT.AND P4, PT, R0.reuse, 0x8, P2 ;  /* 0x000000080000780c */ /* 0x040fe40001784270 */
[----:B------:R-:W-:Y:S01]  /*8460*/  ISETP.GT.AND P2, PT, R3, 0x61, PT ;  /* 0x000000610300780c */ /* 0x000fe20003f44270 */
[----:B------:R1:W-:Y:S01]  /*8470*/  @P5 STG.E desc[UR36][R4.64+0x160], R11 ;  /* 0x0001600b04005986 */ /* 0x0003e2000c101924 */
[----:B------:R-:W-:Y:S02]  /*8480*/  ISETP.GT.AND P5, PT, R0, RZ, P1 ;  /* 0x000000ff0000720c */ /* 0x000fe40000fa4270 */
        /* <DEDUP_REMOVED lines=257> */
[----:B------:R-:W-:Y:S01]  /*94a0*/  @P3 STG.E desc[UR36][R4.64+0x364], R133 ;  /* 0x0003648504003986 */ /* 0x000fe2000c101924 */
[----:B0-----:R-:W-:Y:S01]  /*94b0*/  FMUL R9, R134, R154 ;  /* 0x0000009a86097220 */ /* 0x001fe20000400000 */
[----:B------:R-:W-:-:S02]  /*94c0*/  ISETP.GT.AND P3, PT, R0, RZ, P2 ;  /* 0x000000ff0000720c */ /* 0x000fc40001764270 */
[----:B------:R-:W-:Y:S02]  /*94d0*/  ISETP.GT.AND P1, PT, R0, 0x8, P1 ;  /* 0x000000080000780c */ /* 0x000fe40000f24270 */
[----:B------:R-:W-:Y:S01]  /*94e0*/  F2FP.TF32.F32.PACK_B R9, R9 ;  /* 0x00000009ff09723e */ /* 0x000fe200024050ff */
[----:B-1----:R-:W-:Y:S01]  /*94f0*/  FMUL R11, R140, R154 ;  /* 0x0000009a8c0b7220 */ /* 0x002fe20000400000 */
[----:B------:R-:W-:-:S03]  /*9500*/  F2FP.TF32.F32.PACK_B R139, R139 ;  /* 0x0000008bff8b723e */ /* 0x000fc600024050ff */
[----:B------:R0:W-:Y:S01]  /*9510*/  @P0 STG.E desc[UR36][R6.64+0x360], R9 ;  /* 0x0003600906000986 */ /* 0x0001e2000c101924 */
[----:B------:R-:W-:Y:S02]  /*9520*/  F2FP.TF32.F32.PACK_B R141, R141 ;  /* 0x0000008dff8d723e */ /* 0x000fe400024050ff */
[----:B------:R-:W-:Y:S01]  /*9530*/  F2FP.TF32.F32.PACK_B R11, R11 ;  /* 0x0000000bff0b723e */ /* 0x000fe200024050ff */
[----:B------:R-:W-:Y:S01]  /*9540*/  @P4 STG.E desc[UR36][R6.64+0x364], R135 ;  /* 0x0003648706004986 */ /* 0x000fe2000c101924 */
[C---:B------:R-:W-:Y:S02]  /*9550*/  ISETP.GT.AND P4, PT, R3.reuse, 0xe8, PT ;  /* 0x000000e80300780c */ /* 0x040fe40003f84270 */
[----:B------:R-:W-:Y:S01]  /*9560*/  F2FP.TF32.F32.PACK_B R143, R143 ;  /* 0x0000008fff8f723e */ /* 0x000fe200024050ff */
[----:B------:R1:W-:Y:S01]  /*9570*/  @P5 STG.E desc[UR36][R4.64+0x380], R13 ;  /* 0x0003800d04005986 */ /* 0x0003e2000c101924 */
[----:B------:R-:W-:Y:S02]  /*9580*/  ISETP.GT.AND P5, PT, R3, 0xe9, PT ;  /* 0x000000e90300780c */ /* 0x000fe40003fa4270 */
[----:B------:R-:W-:Y:S01]  /*9590*/  F2FP.TF32.F32.PACK_B R145, R145 ;  /* 0x00000091ff91723e */ /* 0x000fe200024050ff */
[----:B------:R-:W-:Y:S01]  /*95a0*/  @P3 STG.E desc[UR36][R4.64+0x384], R137 ;  /* 0x0003848904003986 */ /* 0x000fe2000c101924 */
[----:B------:R-:W-:Y:S01]  /*95b0*/  ISETP.GT.AND P3, PT, R0, 0x8, P2 ;  /* 0x000000080000780c */ /* 0x000fe20001764270 */
[----:B0-----:R-:W-:Y:S01]  /*95c0*/  FMUL R9, R138, R154 ;  /* 0x0000009a8a097220 */ /* 0x001fe20000400000 */
[----:B------:R-:W-:-:S02]  /*95d0*/  ISETP.GT.AND P2, PT, R0, RZ, P4 ;  /* 0x000000ff0000720c */ /* 0x000fc40002744270 */
[C---:B------:R-:W-:Y:S02]  /*95e0*/  ISETP.GT.AND P0, PT, R0.reuse, RZ, P5 ;  /* 0x000000ff0000720c */ /* 0x040fe40002f04270 */
[----:B------:R-:W-:Y:S01]  /*95f0*/  ISETP.GT.AND P4, PT, R0, 0x8, P4 ;  /* 0x000000080000780c */ /* 0x000fe20002784270 */
[----:B-1----:R-:W-:Y:S01]  /*9600*/  FMUL R13, R142, R154 ;  /* 0x0000009a8e0d7220 */ /* 0x002fe20000400000 */
[----:B------:R-:W-:Y:S02]  /*9610*/  ISETP.GT.AND P5, PT, R0, 0x8, P5 ;  /* 0x000000080000780c */ /* 0x000fe40002fa4270 */
[----:B------:R-:W-:Y:S02]  /*9620*/  F2FP.TF32.F32.PACK_B R9, R9 ;  /* 0x00000009ff09723e */ /* 0x000fe400024050ff */
[----:B------:R-:W-:Y:S02]  /*9630*/  F2FP.TF32.F32.PACK_B R13, R13 ;  /* 0x0000000dff0d723e */ /* 0x000fe400024050ff */
[----:B------:R-:W-:Y:S01]  /*9640*/  F2FP.TF32.F32.PACK_B R147, R147 ;  /* 0x00000093ff93723e */ /* 0x000fe200024050ff */
[----:B------:R0:W-:Y:S01]  /*9650*/  @P1 STG.E desc[UR36][R6.64+0x380], R9 ;  /* 0x0003800906001986 */ /* 0x0001e2000c101924 */
[----:B------:R-:W-:-:S02]  /*9660*/  ISETP.GT.AND P1, PT, R3, 0xf8, PT ;  /* 0x000000f80300780c */ /* 0x000fc40003f24270 */
[----:B------:R-:W-:Y:S01]  /*9670*/  F2FP.TF32.F32.PACK_B R149, R149 ;  /* 0x00000095ff95723e */ /* 0x000fe200024050ff */
[----:B------:R-:W-:Y:S01]  /*9680*/  @P3 STG.E desc[UR36][R6.64+0x384], R139 ;  /* 0x0003848b06003986 */ /* 0x000fe2000c101924 */
[C---:B------:R-:W-:Y:S02]  /*9690*/  ISETP.GT.AND P3, PT, R3.reuse, 0xf0, PT ;  /* 0x000000f00300780c */ /* 0x040fe40003f64270 */
[----:B------:R-:W-:Y:S01]  /*96a0*/  F2FP.TF32.F32.PACK_B R151, R151 ;  /* 0x00000097ff97723e */ /* 0x000fe200024050ff */
[----:B------:R1:W-:Y:S01]  /*96b0*/  @P2 STG.E desc[UR36][R4.64+0x3a0], R11 ;  /* 0x0003a00b04002986 */ /* 0x0003e2000c101924 */
[----:B------:R-:W-:-:S03]  /*96c0*/  ISETP.GT.AND P2, PT, R3, 0xf1, PT ;  /* 0x000000f10300780c */ /* 0x000fc60003f44270 */
[----:B------:R-:W-:Y:S01]  /*96d0*/  @P0 STG.E desc[UR36][R4.64+0x3a4], R141 ;  /* 0x0003a48d04000986 */ /* 0x000fe2000c101924 */
[----:B------:R-:W-:Y:S01]  /*96e0*/  ISETP.GT.AND P0, PT, R3, 0xf9, PT ;  /* 0x000000f90300780c */ /* 0x000fe20003f04270 */
[-C--:B------:R-:W-:Y:S01]  /*96f0*/  FMUL R3, R144, R154.reuse ;  /* 0x0000009a90037220 */ /* 0x080fe20000400000 */
[-C--:B0-----:R-:W-:Y:S01]  /*9700*/  FMUL R9, R146, R154.reuse ;  /* 0x0000009a92097220 */ /* 0x081fe20000400000 */
[----:B------:R0:W-:Y:S01]  /*9710*/  @P4 STG.E desc[UR36][R6.64+0x3a0], R13 ;  /* 0x0003a00d06004986 */ /* 0x0001e2000c101924 */
[C---:B------:R-:W-:Y:S02]  /*9720*/  ISETP.GT.AND P4, PT, R0.reuse, RZ, P2 ;  /* 0x000000ff0000720c */ /* 0x040fe40001784270 */
[----:B------:R-:W-:Y:S01]  /*9730*/  F2FP.TF32.F32.PACK_B R3, R3 ;  /* 0x00000003ff03723e */ /* 0x000fe200024050ff */
[----:B------:R-:W-:Y:S01]  /*9740*/  @P5 STG.E desc[UR36][R6.64+0x3a4], R143 ;  /* 0x0003a48f06005986 */ /* 0x000fe2000c101924 */
[----:B------:R-:W-:Y:S01]  /*9750*/  ISETP.GT.AND P5, PT, R0, RZ, P3 ;  /* 0x000000ff0000720c */ /* 0x000fe20001fa4270 */
[----:B-1----:R-:W-:Y:S01]  /*9760*/  FMUL R11, R148, R154 ;  /* 0x0000009a940b7220 */ /* 0x002fe20000400000 */
[----:B------:R-:W-:-:S02]  /*9770*/  ISETP.GT.AND P3, PT, R0, 0x8, P3 ;  /* 0x000000080000780c */ /* 0x000fc40001f64270 */
[----:B------:R-:W-:Y:S02]  /*9780*/  ISETP.GT.AND P2, PT, R0, 0x8, P2 ;  /* 0x000000080000780c */ /* 0x000fe40001744270 */
[----:B------:R-:W-:Y:S01]  /*9790*/  F2FP.TF32.F32.PACK_B R9, R9 ;  /* 0x00000009ff09723e */ /* 0x000fe200024050ff */
[----:B0-----:R-:W-:Y:S01]  /*97a0*/  FMUL R13, R150, R154 ;  /* 0x0000009a960d7220 */ /* 0x001fe20000400000 */
[----:B------:R-:W-:-:S04]  /*97b0*/  F2FP.TF32.F32.PACK_B R11, R11 ;  /* 0x0000000bff0b723e */ /* 0x000fc800024050ff */
[----:B------:R-:W-:Y:S01]  /*97c0*/  F2FP.TF32.F32.PACK_B R13, R13 ;  /* 0x0000000dff0d723e */ /* 0x000fe200024050ff */
[----:B------:R-:W-:Y:S01]  /*97d0*/  @P5 STG.E desc[UR36][R4.64+0x3c0], R3 ;  /* 0x0003c00304005986 */ /* 0x000fe2000c101924 */
[C---:B------:R-:W-:Y:S02]  /*97e0*/  ISETP.GT.AND P5, PT, R0.reuse, RZ, P1 ;  /* 0x000000ff0000720c */ /* 0x040fe40000fa4270 */
[C---:B------:R-:W-:Y:S01]  /*97f0*/  ISETP.GT.AND P1, PT, R0.reuse, 0x8, P1 ;  /* 0x000000080000780c */ /* 0x040fe20000f24270 */
[----:B------:R-:W-:Y:S01]  /*9800*/  @P4 STG.E desc[UR36][R4.64+0x3c4], R145 ;  /* 0x0003c49104004986 */ /* 0x000fe2000c101924 */
[C---:B------:R-:W-:Y:S02]  /*9810*/  ISETP.GT.AND P4, PT, R0.reuse, RZ, P0 ;  /* 0x000000ff0000720c */ /* 0x040fe40000784270 */
[----:B------:R-:W-:Y:S01]  /*9820*/  ISETP.GT.AND P0, PT, R0, 0x8, P0 ;  /* 0x000000080000780c */ /* 0x000fe20000704270 */
[----:B------:R-:W-:Y:S04]  /*9830*/  @P3 STG.E desc[UR36][R6.64+0x3c0], R9 ;  /* 0x0003c00906003986 */ /* 0x000fe8000c101924 */
[----:B------:R-:W-:Y:S04]  /*9840*/  @P2 STG.E desc[UR36][R6.64+0x3c4], R147 ;  /* 0x0003c49306002986 */ /* 0x000fe8000c101924 */
[----:B------:R-:W-:Y:S04]  /*9850*/  @P5 STG.E desc[UR36][R4.64+0x3e0], R11 ;  /* 0x0003e00b04005986 */ /* 0x000fe8000c101924 */
[----:B------:R0:W-:Y:S02]  /*9860*/  @P4 STG.E desc[UR36][R4.64+0x3e4], R149 ;  /* 0x0003e49504004986 */ /* 0x0001e4000c101924 */
[----:B0-----:R-:W-:-:S02]  /*9870*/  @P1 IMAD.MOV.U32 R4, RZ, RZ, R6 ;  /* 0x000000ffff041224 */ /* 0x001fc400078e0006 */
[----:B------:R-:W-:-:S05]  /*9880*/  @P1 IMAD.MOV.U32 R5, RZ, RZ, R7 ;  /* 0x000000ffff051224 */ /* 0x000fca00078e0007 */
[----:B------:R0:W-:Y:S04]  /*9890*/  @P1 STG.E desc[UR36][R4.64+0x3e0], R13 ;  /* 0x0003e00d04001986 */ /* 0x0001e8000c101924 */
[----:B------:R0:W-:Y:S02]  /*98a0*/  @P0 STG.E desc[UR36][R6.64+0x3e4], R151 ;  /* 0x0003e49706000986 */ /* 0x0001e4000c101924 */
.L_x_282:
[----:B------:R-:W-:Y:S05]  /*98b0*/  BSYNC B0 ;  /* 0x0000000000007941 */ /* 0x000fea0003800000 */
.L_x_28:
[----:B------:R-:W-:Y:S01]  /*98c0*/  ULDC UR4, c[0x0][0xc] ;  /* 0x0000030000047ab9 */ /* 0x000fe20000000800 */
[----:B------:R-:W-:Y:S01]  /*98d0*/  ULDC UR5, c[0x0][0x10] ;  /* 0x0000040000057ab9 */ /* 0x000fe20000000800 */
[----:B0-----:R-:W0:Y:S01]  /*98e0*/  LDC R3, c[0x0][0x14] ;  /* 0x00000500ff037b82 */ /* 0x001e220000000800 */
[----:B------:R-:W-:Y:S01]  /*98f0*/  UIMAD.WIDE.U32 UR4, UR4, UR5, URZ ;  /* 0x00000005040472a5 */ /* 0x000fe2000f8e003f */
[----:B------:R-:W-:Y:S01]  /*9900*/  PRMT R0, RZ, 0x7610, R0 ;  /* 0x00007610ff007816 */ /* 0x000fe20000000000 */
[----:B-----5:R-:W-:Y:S02]  /*9910*/  IMAD.MOV.U32 R152, RZ, RZ, -0x1 ;  /* 0xffffffffff987424 */ /* 0x020fe400078e00ff */
[----:B------:R-:W-:Y:S02]  /*9920*/  IMAD.MOV.U32 R23, RZ, RZ, -0x1 ;  /* 0xffffffffff177424 */ /* 0x000fe400078e00ff */
[----:B0-----:R-:W-:-:S04]  /*9930*/  IMAD.WIDE.U32 R16, R3, UR4, R16 ;  /* 0x0000000403107c25 */ /* 0x001fc8000f8e0010 */
[----:B------:R-:W-:Y:S01]  /*9940*/  IMAD R3, R3, UR5, RZ ;  /* 0x0000000503037c24 */ /* 0x000fe2000f8e02ff */
[----:B------:R-:W-:Y:S02]  /*9950*/  ULDC.64 UR4, c[0x0][0x650] ;  /* 0x0001940000047ab9 */ /* 0x000fe40000000a00 */
[----:B------:R-:W-:Y:S01]  /*9960*/  ISETP.GE.U32.AND P0, PT, R16, UR4, PT ;  /* 0x0000000410007c0c */ /* 0x000fe2000bf06070 */
[----:B------:R-:W-:-:S05]  /*9970*/  IMAD.IADD R17, R17, 0x1, R3 ;  /* 0x0000000111117824 */ /* 0x000fca00078e0203 */
[----:B------:R-:W-:-:S13]  /*9980*/  ISETP.GE.U32.AND.EX P0, PT, R17, UR5, PT, P0 ;  /* 0x0000000511007c0c */ /* 0x000fda000bf06100 */
[----:B------:R-:W-:Y:S05]  /*9990*/  @P0 BRA `(.L_x_283) ;  /* 0x0000000400640947 */ /* 0x000fea0003800000 */
[----:B------:R-:W0:Y:S01]  /*99a0*/  S2R R12, SR_CTAID.X ;  /* 0x00000000000c7919 */ /* 0x000e220000002500 */
[----:B----4-:R-:W4:Y:S01]  /*99b0*/  LDC.64 R10, c[0x0][0x628] ;  /* 0x00018a00ff0a7b82 */ /* 0x010f220000000a00 */
[----:B------:R-:W-:Y:S01]  /*99c0*/  ULDC UR4, c[0x0][0x150] ;  /* 0x0000540000047ab9 */ /* 0x000fe20000000800 */
[----:B-123--:R-:W-:Y:S01]  /*99d0*/  IMAD.MOV.U32 R8, RZ, RZ, R16 ;  /* 0x000000ffff087224 */ /* 0x00efe200078e0010 */
[----:B------:R-:W1:Y:S01]  /*99e0*/  S2R R24, SR_CTAID.Y ;  /* 0x0000000000187919 */ /* 0x000e620000002600 */
[----:B------:R-:W-:-:S04]  /*99f0*/  IMAD.MOV.U32 R9, RZ, RZ, R17 ;  /* 0x000000ffff097224 */ /* 0x000fc800078e0011 */
[----:B------:R-:W2:Y:S08]  /*9a00*/  LDC R21, c[0x0][0x144] ;  /* 0x00005100ff157b82 */ /* 0x000eb00000000800 */
[----:B------:R-:W3:Y:S08]  /*9a10*/  LDC R0, c[0x0][0x630] ;  /* 0x00018c00ff007b82 */ /* 0x000ef00000000800 */
[----:B------:R-:W1:Y:S01]  /*9a20*/  LDC.64 R14, c[0x0][0x620] ;  /* 0x00018800ff0e7b82 */ /* 0x000e620000000a00 */
[----:B----4-:R-:W-:-:S04]  /*9a30*/  ISETP.NE.U32.AND P0, PT, R10, RZ, PT ;  /* 0x000000ff0a00720c */ /* 0x010fc80003f05070 */
[----:B------:R-:W-:Y:S02]  /*9a40*/  ISETP.NE.AND.EX P0, PT, R11, RZ, PT, P0 ;  /* 0x000000ff0b00720c */ /* 0x000fe40003f05300 */
[----:B0-----:R-:W-:-:S05]  /*9a50*/  I2FP.F32.U32 R3, R12 ;  /* 0x0000000c00037245 */ /* 0x001fca0000201000 */
[----:B------:R-:W-:-:S04]  /*9a60*/  FMUL R3, R3, UR4 ;  /* 0x0000000403037c20 */ /* 0x000fc80008400000 */
[----:B------:R0:W4:Y:S02]  /*9a70*/  F2I.U32.TRUNC.NTZ R20, R3 ;  /* 0x0000000300147305 */ /* 0x000124000020f000 */
[----:B--23--:R-:W-:Y:S05]  /*9a80*/  @!P0 BRA `(.L_x_284) ;  /* 0x0000000000288947 */ /* 0x00cfea0003800000 */
[----:B0-----:R-:W0:Y:S02]  /*9a90*/  LDC R3, c[0x0][0x634] ;  /* 0x00018d00ff037b82 */ /* 0x001e240000000800 */
        /* <DEDUP_REMOVED lines=9> */
.L_x_284:
[----:B------:R-:W2:Y:S01]  /*9b30*/  LDC.64 R30, c[0x0][0x640] ;  /* 0x00019000ff1e7b82 */ /* 0x000ea20000000a00 */
[-CC-:B------:R-:W-:Y:S01]  /*9b40*/  SHF.R.U64 R23, R8, R0.reuse, R9.reuse ;  /* 0x0000000008177219 */ /* 0x180fe20000001209 */
[----:B----4-:R-:W-:Y:S01]  /*9b50*/  IMAD.MOV R20, RZ, RZ, -R20 ;  /* 0x000000ffff147224 */ /* 0x010fe200078e0a14 */
[----:B------:R-:W-:Y:S01]  /*9b60*/  SHF.R.U32.HI R0, RZ, R0, R9 ;  /* 0x00000000ff007219 */ /* 0x000fe20000011609 */
[----:B------:R-:W-:Y:S01]  /*9b70*/  ULDC UR4, c[0x0][0x154] ;  /* 0x0000550000047ab9 */ /* 0x000fe20000000800 */
[----:B0-----:R-:W-:Y:S01]  /*9b80*/  IADD3 R3, P0, RZ, -R23, RZ ;  /* 0x80000017ff037210 */ /* 0x001fe20007f1e0ff */
[----:B------:R-:W-:Y:S02]  /*9b90*/  IMAD R26, R21, R20, R12 ;  /* 0x00000014151a7224 */ /* 0x000fe400078e020c */
[----:B------:R-:W0:Y:S01]  /*9ba0*/  LDC R6, c[0x0][0x618] ;  /* 0x00018600ff067b82 */ /* 0x000e220000000800 */
[----:B------:R-:W-:Y:S02]  /*9bb0*/  IMAD.MOV.U32 R7, RZ, RZ, 0x1 ;  /* 0x00000001ff077424 */ /* 0x000fe400078e00ff */
[----:B------:R-:W-:-:S04]  /*9bc0*/  IMAD.X R5, RZ, RZ, ~R0, P0 ;  /* 0x000000ffff057224 */ /* 0x000fc800000e0e00 */
[-C--:B-1----:R-:W-:Y:S01]  /*9bd0*/  IMAD R0, R5, R14.reuse, RZ ;  /* 0x0000000e05007224 */ /* 0x082fe200078e02ff */
[----:B------:R-:W1:Y:S01]  /*9be0*/  LDC R8, c[0x0][0x608] ;  /* 0x00018200ff087b82 */ /* 0x000e620000000800 */
[----:B------:R-:W-:-:S04]  /*9bf0*/  IMAD.WIDE.U32 R4, R3, R14, R16 ;  /* 0x0000000e03047225 */ /* 0x000fc800078e0010 */
[----:B------:R-:W-:Y:S01]  /*9c00*/  IMAD R3, R3, R15, R0 ;  /* 0x0000000f03037224 */ /* 0x000fe200078e0200 */
[----:B------:R-:W-:Y:S02]  /*9c10*/  I2FP.F32.U32 R0, R24 ;  /* 0x0000001800007245 */ /* 0x000fe40000201000 */
[----:B------:R-:W3:Y:S01]  /*9c20*/  LDC R28, c[0x0][0x658] ;  /* 0x00019600ff1c7b82 */ /* 0x000ee20000000800 */
[----:B------:R-:W-:Y:S01]  /*9c30*/  IMAD.IADD R3, R5, 0x1, R3 ;  /* 0x0000000105037824 */ /* 0x000fe200078e0203 */
[----:B--2---:R-:W-:Y:S01]  /*9c40*/  ISETP.NE.U32.AND P0, PT, R30, RZ, PT ;  /* 0x000000ff1e00720c */ /* 0x004fe20003f05070 */
[----:B------:R-:W-:Y:S01]  /*9c50*/  FMUL R0, R0, UR4 ;  /* 0x0000000400007c20 */ /* 0x000fe20008400000 */
[----:B------:R-:W-:Y:S02]  /*9c60*/  IMAD.MOV.U32 R5, RZ, RZ, -0x1 ;  /* 0xffffffffff057424 */ /* 0x000fe400078e00ff */
[----:B------:R-:W-:Y:S01]  /*9c70*/  ISETP.NE.AND.EX P0, PT, R31, RZ, PT, P0 ;  /* 0x000000ff1f00720c */ /* 0x000fe20003f05300 */
[----:B------:R2:W4:Y:S01]  /*9c80*/  F2I.U32.TRUNC.NTZ R13, R0 ;  /* 0x00000000000d7305 */ /* 0x000522000020f000 */
[----:B------:R-:W2:Y:S01]  /*9c90*/  LDC R15, c[0x0][0x148] ;  /* 0x00005200ff0f7b82 */ /* 0x000ea20000000800 */
[----:B0-----:R-:W-:-:S02]  /*9ca0*/  SHF.R.U64 R12, R4, R6, R3 ;  /* 0x00000006040c7219 */ /* 0x001fc40000001203 */
[----:B------:R-:W-:-:S05]  /*9cb0*/  SHF.R.U32.HI R3, RZ, R6, R3 ;  /* 0x00000006ff037219 */ /* 0x000fca0000011603 */
[----:B------:R-:W0:Y:S01]  /*9cc0*/  LDC R20, c[0x0][0x600] ;  /* 0x00018000ff147b82 */ /* 0x000e220000000800 */
[-CC-:B-1----:R-:W-:Y:S02]  /*9cd0*/  SHF.R.U64 R10, R12, R8.reuse, R3.reuse ;  /* 0x000000080c0a7219 */ /* 0x182fe40000001203 */
[----:B------:R-:W-:-:S05]  /*9ce0*/  SHF.R.U32.HI R3, RZ, R8, R3 ;  /* 0x00000008ff037219 */ /* 0x000fca0000011603 */
[----:B------:R-:W1:Y:S01]  /*9cf0*/  LDC R21, c[0x0][0x648] ;  /* 0x00019200ff157b82 */ /* 0x000e620000000800 */
[-C--:B---3--:R-:W-:Y:S02]  /*9d00*/  SHF.L.U32 R4, R5, R28.reuse, RZ ;  /* 0x0000001c05047219 */ /* 0x088fe400000006ff */
[-CC-:B------:R-:W-:Y:S02]  /*9d10*/  SHF.R.U64 R14, R10, R28.reuse, R3.reuse ;  /* 0x0000001c0a0e7219 */ /* 0x180fe40000001203 */
[----:B------:R-:W-:Y:S02]  /*9d20*/  SHF.R.U32.HI R5, RZ, R28, R3 ;  /* 0x0000001cff057219 */ /* 0x000fe40000011603 */
[----:B------:R-:W-:Y:S01]  /*9d30*/  LOP3.LUT R153, RZ, R4, RZ, 0x33, !PT ;  /* 0x00000004ff997212 */ /* 0x000fe200078e33ff */
[----:B------:R-:W3:Y:S01]  /*9d40*/  LDC R25, c[0x0][0x638] ;  /* 0x00018e00ff197b82 */ /* 0x000ee20000000800 */
[----:B------:R-:W-:Y:S01]  /*9d50*/  SHF.L.U32 R28, R7, R28, RZ ;  /* 0x0000001c071c7219 */ /* 0x000fe200000006ff */
[----:B------:R-:W-:-:S06]  /*9d60*/  IMAD.MOV.U32 R4, RZ, RZ, R14 ;  /* 0x000000ffff047224 */ /* 0x000fcc00078e000e */
[----:B------:R-:W0:Y:S01]  /*9d70*/  LDC R27, c[0x0][0x610] ;  /* 0x00018400ff1b7b82 */ /* 0x000e220000000800 */
[----:B----4-:R-:W-:Y:S05]  /*9d80*/  @!P0 BRA `(.L_x_285) ;  /* 0x0000000000288947 */ /* 0x010fea0003800000 */
[----:B------:R-:W4:Y:S02]  /*9d90*/  LDC R3, c[0x0][0x64c] ;  /* 0x00019300ff037b82 */ /* 0x000f240000000800 */
[----:B----4-:R-:W-:-:S05]  /*9da0*/  IADD3 R3, P0, R14, R3, RZ ;  /* 0x000000030e037210 */ /* 0x010fca0007f1e0ff */
        /* <DEDUP_REMOVED lines=8> */
.L_x_285:
[----:B------:R-:W-:Y:S01]  /*9e30*/  ISETP.NE.AND P0, PT, R2, 0x1, PT ;  /* 0x000000010200780c */ /* 0x000fe20003f05270 */
[----:B------:R-:W-:Y:S01]  /*9e40*/  IMAD.MOV R13, RZ, RZ, -R13 ;  /* 0x000000ffff0d7224 */ /* 0x000fe200078e0a0d */
[----:B-12---:R-:W-:Y:S01]  /*9e50*/  SHF.R.U64 R0, R4, R21, R5 ;  /* 0x0000001504007219 */ /* 0x006fe20000001205 */
[----:B0-----:R-:W-:Y:S01]  /*9e60*/  VIADD R5, R20, 0xffffffff ;  /* 0xffffffff14057836 */ /* 0x001fe20000000000 */
[----:B------:R-:W-:-:S03]  /*9e70*/  LOP3.LUT R153, R10, R153, RZ, 0xc0, !PT ;  /* 0x000000990a997212 */ /* 0x000fc600078ec0ff */
[----:B------:R-:W-:Y:S01]  /*9e80*/  IMAD.MOV R3, RZ, RZ, -R0 ;  /* 0x000000ffff037224 */ /* 0x000fe200078e0a00 */
[----:B------:R-:W-:Y:S01]  /*9e90*/  LOP3.LUT R5, R12, R5, RZ, 0xc0, !PT ;  /* 0x000000050c057212 */ /* 0x000fe200078ec0ff */
[----:B------:R-:W-:Y:S02]  /*9ea0*/  IMAD R153, R28, R0, R153 ;  /* 0x000000001c997224 */ /* 0x000fe400078e0299 */
[----:B---3--:R-:W-:Y:S02]  /*9eb0*/  IMAD R0, R3, R25, R14 ;  /* 0x0000001903007224 */ /* 0x008fe400078e020e */
[----:B------:R-:W-:Y:S02]  /*9ec0*/  @P0 IMAD R26, R15, R13, R24 ;  /* 0x0000000d0f1a0224 */ /* 0x000fe400078e0218 */
[----:B------:R-:W-:Y:S02]  /*9ed0*/  IMAD R4, R0, R20, R5 ;  /* 0x0000001400047224 */ /* 0x000fe400078e0205 */
[----:B------:R-:W-:-:S02]  /*9ee0*/  IMAD R153, R153, R27, R26 ;  /* 0x0000001b99997224 */ /* 0x000fc400078e021a */
[----:B------:R-:W-:-:S03]  /*9ef0*/  IMAD.MOV.U32 R3, RZ, RZ, 0x1 ;  /* 0x00000001ff037424 */ /* 0x000fc600078e00ff */
[----:B------:R-:W-:Y:S02]  /*9f00*/  SEL R152, R4, R153, !P0 ;  /* 0x0000009904987207 */ /* 0x000fe40004000000 */
[----:B------:R-:W-:Y:S02]  /*9f10*/  PRMT R0, R3, 0x7610, R0 ;  /* 0x0000761003007816 */ /* 0x000fe40000000000 */
[----:B------:R-:W-:-:S07]  /*9f20*/  SEL R153, R153, R4, !P0 ;  /* 0x0000000499997207 */ /* 0x000fce0004000000 */
.L_x_283:
[----:B------:R-:W-:-:S13]  /*9f30*/  LOP3.LUT P0, RZ, R0, 0xff, RZ, 0xc0, !PT ;  /* 0x000000ff00ff7812 */ /* 0x000fda000780c0ff */
[----:B------:R-:W-:Y:S05]  /*9f40*/  @P0 BRA `(.L_x_286) ;  /* 0xffffff6c00f80947 */ /* 0x000fea000383ffff */
[----:B------:R-:W-:Y:S05]  /*9f50*/  EXIT ;  /* 0x000000000000794d */ /* 0x000fea0003800000 */
.L_x_3:
[----:B0-----:R-:W-:Y:S01]  /*9f60*/  ULDC.64 UR4, c[0x0][0x650] ;  /* 0x0001940000047ab9 */ /* 0x001fe20000000a00 */
        /* <DEDUP_REMOVED lines=25> */
.L_x_288:
[--C-:B------:R-:W-:Y:S01]  /*a100*/  SHF.R.U64 R12, R10, R14, R11.reuse ;  /* 0x0000000e0a0c7219 */ /* 0x100fe2000000120b */
[----:B------:R-:W0:Y:S01]  /*a110*/  LDC R22, c[0x0][0x618] ;  /* 0x00018600ff167b82 */ /* 0x000e220000000800 */
[----:B------:R-:W-:Y:S01]  /*a120*/  I2FP.F32.U32 R6, R4 ;  /* 0x0000000400067245 */ /* 0x000fe20000201000 */
[----:B------:R-:W-:Y:S01]  /*a130*/  ULDC UR4, c[0x0][0x150] ;  /* 0x0000540000047ab9 */ /* 0x000fe20000000800 */
[----:B------:R-:W-:Y:S02]  /*a140*/  SHF.R.U32.HI R5, RZ, R14, R11 ;  /* 0x0000000eff057219 */ /* 0x000fe4000001160b */
[----:B------:R-:W-:Y:S01]  /*a150*/  IADD3 R9, P0, RZ, -R12, RZ ;  /* 0x8000000cff097210 */ /* 0x000fe20007f1e0ff */
[----:B------:R-:W-:Y:S01]  /*a160*/  FMUL R11, R6, UR4 ;  /* 0x00000004060b7c20 */ /* 0x000fe20008400000 */
[----:B------:R-:W-:Y:S01]  /*a170*/  ULDC UR4, c[0x0][0x154] ;  /* 0x0000550000047ab9 */ /* 0x000fe20000000800 */
[----:B------:R-:W1:Y:S02]  /*a180*/  LDC.64 R24, c[0x0][0x640] ;  /* 0x00019000ff187b82 */ /* 0x000e640000000a00 */
[----:B------:R-:W-:-:S02]  /*a190*/  IMAD.X R5, RZ, RZ, ~R5, P0 ;  /* 0x000000ffff057224 */ /* 0x000fc400000e0e05 */
[----:B------:R-:W2:Y:S01]  /*a1a0*/  F2I.U32.TRUNC.NTZ R11, R11 ;  /* 0x0000000b000b7305 */ /* 0x000ea2000020f000 */
[----:B------:R-:W-:-:S03]  /*a1b0*/  IMAD.WIDE.U32 R6, R9, R20, R16 ;  /* 0x0000001409067225 */ /* 0x000fc600078e0010 */
[----:B------:R-:W3:Y:S01]  /*a1c0*/  LDC R13, c[0x0][0x144] ;  /* 0x00005100ff0d7b82 */ /* 0x000ee20000000800 */
[----:B------:R-:W-:-:S04]  /*a1d0*/  IMAD R8, R5, R20, RZ ;  /* 0x0000001405087224 */ /* 0x000fc800078e02ff */
[----:B------:R-:W-:Y:S02]  /*a1e0*/  IMAD R5, R9, R21, R8 ;  /* 0x0000001509057224 */ /* 0x000fe400078e0208 */
[----:B------:R-:W-:Y:S01]  /*a1f0*/  IMAD.MOV.U32 R8, RZ, RZ, -0x1 ;  /* 0xffffffffff087424 */ /* 0x000fe200078e00ff */
[----:B------:R-:W4:Y:S01]  /*a200*/  LDC R14, c[0x0][0x608] ;  /* 0x00018200ff0e7b82 */ /* 0x000f220000000800 */
[----:B------:R-:W-:Y:S01]  /*a210*/  IMAD.IADD R5, R7, 0x1, R5 ;  /* 0x0000000107057824 */ /* 0x000fe200078e0205 */
[----:B------:R-:W-:-:S04]  /*a220*/  I2FP.F32.U32 R7, R3 ;  /* 0x0000000300077245 */ /* 0x000fc80000201000 */
[-C--:B0-----:R-:W-:Y:S01]  /*a230*/  SHF.R.U64 R10, R6, R22.reuse, R5 ;  /* 0x00000016060a7219 */ /* 0x081fe20000001205 */
[----:B--2---:R-:W-:Y:S01]  /*a240*/  IMAD.MOV R6, RZ, RZ, -R11 ;  /* 0x000000ffff067224 */ /* 0x004fe200078e0a0b */
[----:B------:R-:W0:Y:S01]  /*a250*/  LDC R9, c[0x0][0x658] ;  /* 0x00019600ff097b82 */ /* 0x000e220000000800 */
[----:B-1----:R-:W-:Y:S01]  /*a260*/  ISETP.NE.U32.AND P0, PT, R24, RZ, PT ;  /* 0x000000ff1800720c */ /* 0x002fe20003f05070 */
[----:B------:R-:W-:Y:S01]  /*a270*/  FMUL R7, R7, UR4 ;  /* 0x0000000407077c20 */ /* 0x000fe20008400000 */
[----:B------:R-:W-:Y:S02]  /*a280*/  SHF.R.U32.HI R5, RZ, R22, R5 ;  /* 0x00000016ff057219 */ /* 0x000fe40000011605 */
[----:B------:R-:W-:-:S03]  /*a290*/  ISETP.NE.AND.EX P0, PT, R25, RZ, PT, P0 ;  /* 0x000000ff1900720c */ /* 0x000fc60003f05300 */
[----:B------:R-:W1:Y:S01]  /*a2a0*/  LDC R20, c[0x0][0x148] ;  /* 0x00005200ff147b82 */ /* 0x000e620000000800 */
[----:B---3--:R-:W-:Y:S02]  /*a2b0*/  IMAD R23, R13, R6, R4 ;  /* 0x000000060d177224 */ /* 0x008fe400078e0204 */
[----:B------:R-:W-:-:S05]  /*a2c0*/  IMAD.MOV.U32 R6, RZ, RZ, 0x1 ;  /* 0x00000001ff067424 */ /* 0x000fca00078e00ff */
[----:B------:R-:W2:Y:S01]  /*a2d0*/  LDC R21, c[0x0][0x600] ;  /* 0x00018000ff157b82 */ /* 0x000ea20000000800 */
[-CC-:B----4-:R-:W-:Y:S02]  /*a2e0*/  SHF.R.U64 R13, R10, R14.reuse, R5.reuse ;  /* 0x0000000e0a0d7219 */ /* 0x190fe40000001205 */
[----:B------:R-:W-:Y:S02]  /*a2f0*/  SHF.R.U32.HI R4, RZ, R14, R5 ;  /* 0x0000000eff047219 */ /* 0x000fe40000011605 */
[----:B------:R3:W4:Y:S03]  /*a300*/  F2I.U32.TRUNC.NTZ R14, R7 ;  /* 0x00000007000e7305 */ /* 0x000726000020f000 */
[----:B------:R-:W1:Y:S01]  /*a310*/  LDC R26, c[0x0][0x648] ;  /* 0x00019200ff1a7b82 */ /* 0x000e620000000800 */
[-C--:B0-----:R-:W-:Y:S02]  /*a320*/  SHF.R.U64 R15, R13, R9.reuse, R4 ;  /* 0x000000090d0f7219 */ /* 0x081fe40000001204 */
[----:B------:R-:W-:-:S02]  /*a330*/  SHF.L.U32 R8, R8, R9, RZ ;  /* 0x0000000908087219 */ /* 0x000fc400000006ff */
[-C--:B------:R-:W-:Y:S01]  /*a340*/  SHF.R.U32.HI R5, RZ, R9.reuse, R4 ;  /* 0x00000009ff057219 */ /* 0x080fe20000011604 */
[----:B------:R-:W-:Y:S01]  /*a350*/  IMAD.MOV.U32 R4, RZ, RZ, R15 ;  /* 0x000000ffff047224 */ /* 0x000fe200078e000f */
[----:B------:R-:W-:Y:S01]  /*a360*/  SHF.L.U32 R22, R6, R9, RZ ;  /* 0x0000000906167219 */ /* 0x000fe200000006ff */
[----:B------:R-:W0:Y:S01]  /*a370*/  LDC R27, c[0x0][0x638] ;  /* 0x00018e00ff1b7b82 */ /* 0x000e220000000800 */
[----:B------:R-:W-:-:S07]  /*a380*/  LOP3.LUT R28, RZ, R8, RZ, 0x33, !PT ;  /* 0x00000008ff1c7212 */ /* 0x000fce00078e33ff */
        /* <DEDUP_REMOVED lines=12> */
.L_x_289:
[----:B------:R-:W-:Y:S01]  /*a450*/  ISETP.NE.AND P0, PT, R2, 0x1, PT ;  /* 0x000000010200780c */ /* 0x000fe20003f05270 */
[----:B--2---:R-:W-:Y:S01]  /*a460*/  VIADD R7, R21, 0xffffffff ;  /* 0xffffffff15077836 */ /* 0x004fe20000000000 */
[----:B-1----:R-:W-:Y:S01]  /*a470*/  SHF.R.U64 R5, R4, R26, R5 ;  /* 0x0000001a04057219 */ /* 0x002fe20000001205 */
[----:B------:R-:W-:Y:S01]  /*a480*/  IMAD.MOV R14, RZ, RZ, -R14 ;  /* 0x000000ffff0e7224 */ /* 0x000fe200078e0a0e */
[----:B------:R-:W-:Y:S01]  /*a490*/  LOP3.LUT R4, R13, R28, RZ, 0xc0, !PT ;  /* 0x0000001c0d047212 */ /* 0x000fe200078ec0ff */
[----:B------:R-:W-:Y:S01]  /*a4a0*/  IMAD.MOV.U32 R8, RZ, RZ, R12 ;  /* 0x000000ffff087224 */ /* 0x000fe200078e000c */
[----:B------:R-:W-:Y:S01]  /*a4b0*/  LOP3.LUT R10, R10, R7, RZ, 0xc0, !PT ;  /* 0x000000070a0a7212 */ /* 0x000fe200078ec0ff */
[----:B------:R-:W-:Y:S02]  /*a4c0*/  IMAD.MOV R6, RZ, RZ, -R5 ;  /* 0x000000ffff067224 */ /* 0x000fe400078e0a05 */
[----:B------:R-:W-:-:S04]  /*a4d0*/  IMAD R4, R22, R5, R4 ;  /* 0x0000000516047224 */ /* 0x000fc800078e0204 */
[----:B------:R-:W-:Y:S02]  /*a4e0*/  @P0 IMAD R23, R20, R14, R3 ;  /* 0x0000000e14170224 */ /* 0x000fe400078e0203 */
[----:B0-----:R-:W-:Y:S02]  /*a4f0*/  IMAD R3, R6, R27, R15 ;  /* 0x0000001b06037224 */ /* 0x001fe400078e020f */
[----:B------:R-:W-:Y:S02]  /*a500*/  IMAD R7, R4, R29, R23 ;  /* 0x0000001d04077224 */ /* 0x000fe400078e0217 */
[----:B------:R-:W-:Y:S02]  /*a510*/  IMAD R4, R3, R21, R10 ;  /* 0x0000001503047224 */ /* 0x000fe400078e020a */
[----:B------:R-:W-:-:S03]  /*a520*/  IMAD.MOV.U32 R6, RZ, RZ, 0x1 ;  /* 0x00000001ff067424 */ /* 0x000fc600078e00ff */
[----:B------:R-:W-:Y:S02]  /*a530*/  SEL R9, R4, R7, !P0 ;  /* 0x0000000704097207 */ /* 0x000fe40004000000 */
[----:B------:R-:W-:-:S07]  /*a540*/  SEL R7, R7, R4, !P0 ;  /* 0x0000000407077207 */ /* 0x000fce0004000000 */
.L_x_287:
[----:B------:R-:W-:-:S08]  /*a550*/  NOP ;  /* 0x0000000000007918 */ /* 0x000fd00000000000 */
[----:B------:R-:W0:-:S00]  /*a560*/  USETMAXREG.DEALLOC.CTAPOOL 0x28 ;  /* 0x00000028000079c8 */ /* 0x000e0000080e0500 */
[----:B0-----:R-:W-:-:S13]  /*a570*/  ISETP.NE.AND P0, PT, R0, RZ, PT ;  /* 0x000000ff0000720c */ /* 0x001fda0003f05270 */
[----:B------:R-:W-:Y:S05]  /*a580*/  @P0 EXIT ;  /* 0x000000000000094d */ /* 0x000fea0003800000 */
[----:B------:R-:W-:Y:S01]  /*a590*/  LOP3.LUT P0, RZ, R6, 0xff, RZ, 0xc0, !PT ;  /* 0x000000ff06ff7812 */ /* 0x000fe2000780c0ff */
[----:B------:R-:W-:Y:S02]  /*a5a0*/  IMAD.MOV.U32 R3, RZ, RZ, 0x1 ;  /* 0x00000001ff037424 */ /* 0x000fe400078e00ff */
[----:B------:R-:W-:-:S10]  /*a5b0*/  IMAD.MOV.U32 R0, RZ, RZ, RZ ;  /* 0x000000ffff007224 */ /* 0x000fd400078e00ff */
[----:B------:R-:W-:Y:S05]  /*a5c0*/  @!P0 BRA `(.L_x_290) ;  /* 0x0000000c00348947 */ /* 0x000fea0003800000 */
[----:B------:R-:W0:Y:S01]  /*a5d0*/  LDC R0, c[0x0][0x28c] ;  /* 0x0000a300ff007b82 */ /* 0x000e220000000800 */
[----:B------:R-:W-:Y:S01]  /*a5e0*/  ULDC UR5, c[0x0][0x600] ;  /* 0x0001800000057ab9 */ /* 0x000fe20000000800 */
[----:B------:R-:W-:Y:S01]  /*a5f0*/  ULDC UR4, c[0x0][0xc] ;  /* 0x0000030000047ab9 */ /* 0x000fe20000000800 */
[----:B------:R-:W-:Y:S01]  /*a600*/  UIADD3 UR16, UR5, -0x1, URZ ;  /* 0xffffffff05107890 */ /* 0x000fe2000fffe03f */
[C---:B------:R-:W-:Y:S01]  /*a610*/  LOP3.LUT P2, RZ, R18.reuse, 0x7f, RZ, 0xc0, !PT ;  /* 0x0000007f12ff7812 */ /* 0x040fe2000784c0ff */
[----:B------:R-:W-:Y:S01]  /*a620*/  ULDC UR6, c[0x0][0x658] ;  /* 0x0001960000067ab9 */ /* 0x000fe20000000800 */
[----:B------:R-:W-:Y:S01]  /*a630*/  ULDC UR5, c[0x0][0x10] ;  /* 0x0000040000057ab9 */ /* 0x000fe20000000800 */
[----:B------:R-:W-:Y:S01]  /*a640*/  UMOV UR7, 0xffffffff ;  /* 0xffffffff00077882 */ /* 0x000fe20000000000 */
[----:B------:R-:W-:Y:S01]  /*a650*/  UMOV UR8, 0x1 ;  /* 0x0000000100087882 */ /* 0x000fe20000000000 */
[----:B------:R-:W-:Y:S01]  /*a660*/  UIMAD.WIDE.U32 UR4, UR4, UR5, URZ ;  /* 0x00000005040472a5 */ /* 0x000fe2000f8e003f */
[----:B------:R-:W-:Y:S01]  /*a670*/  LOP3.LUT P0, RZ, R18, 0x1f, RZ, 0xc0, !PT ;  /* 0x0000001f12ff7812 */ /* 0x000fe2000780c0ff */
[----:B------:R-:W-:Y:S01]  /*a680*/  USHF.L.U32 UR7, UR7, UR6, URZ ;  /* 0x0000000607077299 */ /* 0x000fe2000800063f */
[----:B------:R-:W-:Y:S01]  /*a690*/  BSSY B0, `(.L_x_290) ;  /* 0x00000c0000007945 */ /* 0x000fe20003800000 */
[----:B------:R-:W-:Y:S01]  /*a6a0*/  USHF.L.U32 UR18, UR8, UR6, URZ ;  /* 0x0000000608127299 */ /* 0x000fe2000800063f */
[----:B------:R-:W-:Y:S01]  /*a6b0*/  IMAD.MOV.U32 R11, RZ, RZ, 0x1 ;  /* 0x00000001ff0b7424 */ /* 0x000fe200078e00ff */
[----:B------:R-:W-:Y:S01]  /*a6c0*/  LOP3.LUT R18, R19, 0x2, RZ, 0xfc, !PT ;  /* 0x0000000213127812 */ /* 0x000fe200078efcff */
[----:B------:R-:W-:Y:S01]  /*a6d0*/  ULDC UR6, c[0x0][0x14] ;  /* 0x0000050000067ab9 */ /* 0x000fe20000000800 */
[----:B------:R-:W-:Y:S01]  /*a6e0*/  PLOP3.LUT P0, PT, P0, P2, PT, 0x8a, 0x0 ;  /* 0x000000000000781c */ /* 0x000fe20000705172 */
[----:B------:R-:W-:-:S02]  /*a6f0*/  UIMAD.WIDE.U32 UR20, UR4, UR6, URZ ;  /* 0x00000006041472a5 */ /* 0x000fc4000f8e003f */
[----:B------:R-:W-:Y:S02]  /*a700*/  UIMAD UR13, UR5, UR6, URZ ;  /* 0x00000006050d72a4 */ /* 0x000fe4000f8e023f */
[----:B------:R-:W-:Y:S01]  /*a710*/  ULOP3.LUT UR17, URZ, UR7, URZ, 0x33, !UPT ;  /* 0x000000073f117292 */ /* 0x000fe2000f8e333f */
[----:B0-----:R-:W-:Y:S01]  /*a720*/  VIADD R0, R0, 0x1f ;  /* 0x0000001f00007836 */ /* 0x001fe20000000000 */
[----:B------:R-:W-:Y:S01]  /*a730*/  UIADD3 UR13, UR21, UR13, URZ ;  /* 0x0000000d150d7290 */ /* 0x000fe2000fffe03f */
[----:B------:R-:W-:-:S03]  /*a740*/  ULDC.64 UR22, c[0x0][0x198] ;  /* 0x0000660000167ab9 */ /* 0x000fc60000000a00 */
[----:B------:R-:W-:-:S04]  /*a750*/  SHF.R.S32.HI R3, RZ, 0x1f, R0 ;  /* 0x0000001fff037819 */ /* 0x000fc80000011400 */
[----:B------:R-:W-:Y:S01]  /*a760*/  LEA.HI R3, R3, R0, RZ, 0x5 ;  /* 0x0000000003037211 */ /* 0x000fe200078f28ff */
[----:B------:R-:W-:-:S03]  /*a770*/  IMAD.MOV.U32 R0, RZ, RZ, RZ ;  /* 0x000000ffff007224 */ /* 0x000fc600078e00ff */
[----:B------:R-:W-:Y:S01]  /*a780*/  SHF.R.S32.HI R13, RZ, 0x5, R3 ;  /* 0x00000005ff0d7819 */ /* 0x000fe20000011403 */
[----:B------:R-:W-:-:S04]  /*a790*/  IMAD.MOV.U32 R3, RZ, RZ, 0x1 ;  /* 0x00000001ff037424 */ /* 0x000fc800078e00ff */
[----:B------:R-:W-:-:S07]  /*a7a0*/  VIADD R10, R13, 0x1 ;  /* 0x000000010d0a7836 */ /* 0x000fce0000000000 */
.L_x_302:
[----:B------:R-:W-:-:S03]  /*a7b0*/  UMOV UR4, 0xffffffff ;  /* 0xffffffff00047882 */ /* 0x000fc60000000000 */
[----:B------:R-:W-:Y:S05]  /*a7c0*/  BRA.DIV UR4, `(.L_x_291) ;  /* 0x0000000e04a07947 */ /* 0x000fea000b800000 */
[----:B------:R-:W-:-:S13]  /*a7d0*/  ELECT P6, URZ, PT ;  /* 0x00000000003f782f */ /* 0x000fda00038c0000 */
.L_x_313:
[----:B------:R-:W0:Y:S01]  /*a7e0*/  LDC R4, c[0x0][0x28c] ;  /* 0x0000a300ff047b82 */ /* 0x000e220000000800 */
[----:B------:R-:W-:Y:S01]  /*a7f0*/  BSSY B1, `(.L_x_292) ;  /* 0x0000037000017945 */ /* 0x000fe20003800000 */
[----:B0-----:R-:W-:-:S13]  /*a800*/  ISETP.LT.OR P6, PT, R4, 0x1, !P6 ;  /* 0x000000010400780c */ /* 0x001fda00077c1670 */
[----:B------:R-:W-:Y:S05]  /*a810*/  @P6 BRA `(.L_x_293) ;  /* 0x0000000000d06947 */ /* 0x000fea0003800000 */
[----:B------:R-:W-:Y:S02]  /*a820*/  IMAD.SHL.U32 R14, R9, 0x100, RZ ;  /* 0x00000100090e7824 */ /* 0x000fe400078e00ff */
[----:B------:R-:W-:Y:S02]  /*a830*/  IMAD.SHL.U32 R15, R7, 0x80, RZ ;  /* 0x00000080070f7824 */ /* 0x000fe400078e00ff */
[----:B------:R-:W-:Y:S02]  /*a840*/  IMAD.MOV.U32 R20, RZ, RZ, RZ ;  /* 0x000000ffff147224 */ /* 0x000fe400078e00ff */
[----:B------:R-:W-:Y:S02]  /*a850*/  IMAD.MOV.U32 R4, RZ, RZ, R10 ;  /* 0x000000ffff047224 */ /* 0x000fe400078e000a */
[----:B------:R-:W-:Y:S02]  /*a860*/  IMAD.MOV.U32 R5, RZ, RZ, R3 ;  /* 0x000000ffff057224 */ /* 0x000fe400078e0003 */
[----:B------:R-:W-:-:S07]  /*a870*/  IMAD.MOV.U32 R6, RZ, RZ, R0 ;  /* 0x000000ffff067224 */ /* 0x000fce00078e0000 */
.L_x_297:
[----:B------:R-:W0:Y:S01]  /*a880*/  S2R R12, SR_CgaCtaId ;  /* 0x00000000000c7919 */ /* 0x000e220000008800 */
[----:B------:R-:W-:Y:S01]  /*a890*/  MOV R7, 0x400 ;  /* 0x0000040000077802 */ /* 0x000fe20000000f00 */
[----:B------:R-:W1:Y:S03]  /*a8a0*/  @!P2 LDC R9, c[0x0][0x500] ;  /* 0x00014000ff09ab82 */ /* 0x000e660000000800 */
[----:B0-----:R-:W-:Y:S02]  /*a8b0*/  LEA R21, R12, R7, 0x18 ;  /* 0x000000070c157211 */ /* 0x001fe400078ec0ff */
[----:B------:R-:W-:-:S03]  /*a8c0*/  SHF.L.U32 R7, R5, 0x1f, RZ ;  /* 0x0000001f05077819 */ /* 0x000fc600000006ff */
[----:B------:R-:W-:-:S04]  /*a8d0*/  IMAD R12, R6, 0x8, R21 ;  /* 0x00000008060c7824 */ /* 0x000fc800078e0215 */
[----:B------:R-:W0:Y:S02]  /*a8e0*/  SYNCS.PHASECHK.TRANS64.TRYWAIT P1, [R12+URZ+0x20], R7 ;  /* 0x000020070c0075a7 */ /* 0x000e24000802017f */
[----:B01----:R-:W-:Y:S05]  /*a8f0*/  @!P1 BRA `(.L_x_294) ;  /* 0x0000000c00749947 */ /* 0x003fea0003800000 */
.L_x_314:
[----:B0-----:R-:W-:Y:S01]  /*a900*/  PRMT R7, R18, 0x9910, RZ ;  /* 0x0000991012077816 */ /* 0x001fe200000000ff */
[----:B------:R0:W-:Y:S03]  /*a910*/  @!P2 SYNCS.ARRIVE.TRANS64 RZ, [R12+URZ], R9 ;  /* 0x000000090cffa9a7 */ /* 0x0001e6000800003f */
[----:B------:R-:W-:-:S13]  /*a920*/  ISETP.NE.AND P1, PT, R7, 0x2, PT ;  /* 0x000000020700780c */ /* 0x000fda0003f25270 */
[----:B0-----:R-:W-:Y:S05]  /*a930*/  @P1 BRA `(.L_x_295) ;  /* 0x0000000000041947 */ /* 0x001fea0003800000 */
[----:B------:R-:W-:Y:S01]  /*a940*/  BPT.TRAP 0x1 ;  /* 0x000000040000795c */ /* 0x000fe20000300000 */
.L_x_295:
[----:B------:R-:W-:Y:S05]  /*a950*/  @P0 BRA `(.L_x_296) ;  /* 0x0000000000040947 */ /* 0x000fea0003800000 */
[----:B------:R-:W-:Y:S01]  /*a960*/  BPT.TRAP 0x1 ;  /* 0x000000040000795c */ /* 0x000fe20000300000 */
.L_x_296:
[--C-:B------:R-:W-:Y:S01]  /*a970*/  IMAD R7, R6, 0x4000, R21.reuse ;  /* 0x0000400006077824 */ /* 0x100fe200078e0215 */
[----:B------:R-:W-:Y:S01]  /*a980*/  R2UR UR9, R12 ;  /* 0x000000000c0972ca */ /* 0x000fe200000e0000 */
[----:B------:R-:W-:Y:S01]  /*a990*/  IMAD R21, R6, 0x8000, R21 ;  /* 0x0000800006157824 */ /* 0x000fe200078e0215 */
[----:B------:R-:W-:Y:S01]  /*a9a0*/  UIADD3 UR4, UP0, UR22, 0xf0, URZ ;  /* 0x000000f016047890 */ /* 0x000fe2000ff1e03f */
[----:B------:R-:W-:Y:S01]  /*a9b0*/  VIADD R4, R4, 0xffffffff ;  /* 0xffffffff04047836 */ /* 0x000fe20000000000 */
[----:B------:R-:W-:Y:S01]  /*a9c0*/  R2UR UR5, R7 ;  /* 0x00000000070572ca */ /* 0x000fe200000e0000 */
[----:B------:R-:W-:Y:S01]  /*a9d0*/  UIADD3 UR24, UP1, UR22, 0x1f0, URZ ;  /* 0x000001f016187890 */ /* 0x000fe2000ff3e03f */
[----:B------:R-:W-:Y:S01]  /*a9e0*/  R2UR UR8, R21 ;  /* 0x00000000150872ca */ /* 0x000fe200000e0000 */
[----:B------:R-:W-:Y:S01]  /*a9f0*/  VIADD R6, R6, 0x1 ;  /* 0x0000000106067836 */ /* 0x000fe20000000000 */
[----:B------:R-:W-:Y:S01]  /*aa00*/  R2UR UR11, R15 ;  /* 0x000000000f0b72ca */ /* 0x000fe200000e0000 */
[----:B------:R-:W-:Y:S01]  /*aa10*/  UIADD3.X UR25, URZ, UR23, URZ, UP1, !UPT ;  /* 0x000000173f197290 */ /* 0x000fe20008ffe43f */
[----:B------:R-:W-:Y:S01]  /*aa20*/  R2UR UR10, R20 ;  /* 0x00000000140a72ca */ /* 0x000fe200000e0000 */
[----:B------:R-:W-:Y:S01]  /*aa30*/  UMOV UR6, 0x0 ;  /* 0x0000000000067882 */ /* 0x000fe20000000000 */
[----:B------:R-:W-:Y:S01]  /*aa40*/  R2UR UR12, R8 ;  /* 0x00000000080c72ca */ /* 0x000fe200000e0000 */
[----:B------:R-:W-:Y:S01]  /*aa50*/  UMOV UR7, 0x10000000 ;  /* 0x1000000000077882 */ /* 0x000fe20000000000 */
[----:B------:R-:W-:Y:S01]  /*aa60*/  R2UR UR19, R14 ;  /* 0x000000000e1372ca */ /* 0x000fe200000e0000 */
[----:B------:R-:W-:Y:S01]  /*aa70*/  VIADD R20, R20, 0x20 ;  /* 0x0000002014147836 */ /* 0x000fe20000000000 */
[----:B------:R-:W-:Y:S01]  /*aa80*/  ISETP.GT.AND P3, PT, R4, 0x1, PT ;  /* 0x000000010400780c */ /* 0x000fe20003f64270 */
[----:B------:R-:W-:Y:S01]  /*aa90*/  UIADD3 UR14, UR5, 0x100, URZ ;  /* 0x00000100050e7890 */ /* 0x000fe2000fffe03f */
[----:B------:R-:W-:Y:S01]  /*aaa0*/  ISETP.NE.AND P1, PT, R6, 0x4, PT ;  /* 0x000000040600780c */ /* 0x000fe20003f25270 */
[----:B------:R-:W-:-:S02]  /*aab0*/  UIADD3.X UR5, URZ, UR23, URZ, UP0, !UPT ;  /* 0x000000173f057290 */ /* 0x000fc400087fe43f */
[----:B------:R-:W-:Y:S01]  /*aac0*/  UIADD3 UR15, UR8, 0x10100, URZ ;  /* 0x00010100080f7890 */ /* 0x000fe2000fffe03f */
[----:B------:R-:W-:Y:S02]  /*aad0*/  SEL R12, RZ, 0x1, P1 ;  /* 0x00000001ff0c7807 */ /* 0x000fe40000800000 */
[----:B------:R-:W-:Y:S01]  /*aae0*/  UMOV UR8, UR14 ;  /* 0x0000000e00087c82 */ /* 0x000fe20008000000 */
[----:B------:R-:W-:Y:S02]  /*aaf0*/  SEL R6, R6, RZ, P1 ;  /* 0x000000ff06067207 */ /* 0x000fe40000800000 */
[----:B------:R-:W-:Y:S01]  /*ab00*/  LOP3.LUT R5, R5, R12, RZ, 0x3c, !PT ;  /* 0x0000000c05057212 */ /* 0x000fe200078e3cff */
[----:B------:R0:W-:Y:S02]  /*ab10*/  UTMALDG.3D [UR8], [UR4], desc[UR6] ;  /* 0x00000608040075b4 */ /* 0x0001e40008011000 */
[----:B0-----:R-:W-:Y:S01]  /*ab20*/  UMOV UR8, UR15 ;  /* 0x0000000f00087c82 */ /* 0x001fe20008000000 */
[----:B------:R-:W-:-:S02]  /*ab30*/  UMOV UR11, UR19 ;  /* 0x00000013000b7c82 */ /* 0x000fc40008000000 */
[----:B------:R0:W-:Y:S02]  /*ab40*/  UTMALDG.3D [UR8], [UR24], desc[UR6] ;  /* 0x00000608180075b4 */ /* 0x0001e40008011000 */
[----:B0-----:R-:W-:Y:S05]  /*ab50*/  @P3 BRA `(.L_x_297) ;  /* 0xfffffffc00483947 */ /* 0x001fea000383ffff */
.L_x_293:
[----:B------:R-:W-:Y:S05]  /*ab60*/  BSYNC B1 ;  /* 0x0000000000017941 */ /* 0x000fea0003800000 */
.L_x_292:
[----:B------:R-:W-:Y:S01]  /*ab70*/  LOP3.LUT P3, RZ, R11, 0xff, RZ, 0xc0, !PT ;  /* 0x000000ff0bff7812 */ /* 0x000fe2000786c0ff */
[----:B------:R-:W-:Y:S01]  /*ab80*/  IMAD.IADD R0, R13, 0x1, R0 ;  /* 0x000000010d007824 */ /* 0x000fe200078e0200 */
[----:B------:R-:W-:Y:S01]  /*ab90*/  IADD3 R16, P4, R16, UR20, RZ ;  /* 0x0000001410107c10 */ /* 0x000fe2000ff9e0ff */
[----:B------:R-:W-:Y:S01]  /*aba0*/  ULDC.64 UR4, c[0x0][0x650] ;  /* 0x0001940000047ab9 */ /* 0x000fe20000000a00 */
[----:B------:R-:W-:Y:S01]  /*abb0*/  BSSY B1, `(.L_x_298) ;  /* 0x000006b000017945 */ /* 0x000fe20003800000 */
[----:B------:R-:W-:Y:S01]  /*abc0*/  IMAD.MOV.U32 R7, RZ, RZ, -0x1 ;  /* 0xffffffffff077424 */ /* 0x000fe200078e00ff */
[----:B------:R-:W-:Y:S01]  /*abd0*/  SHF.R.U32.HI R4, RZ, 0x2, R0 ;  /* 0x00000002ff047819 */ /* 0x000fe20000011600 */
[----:B------:R-:W-:Y:S01]  /*abe0*/  IMAD.MOV.U32 R9, RZ, RZ, -0x1 ;  /* 0xffffffffff097424 */ /* 0x000fe200078e00ff */
[----:B------:R-:W-:Y:S01]  /*abf0*/  ISETP.GT.U32.AND P1, PT, R0, 0x3, PT ;  /* 0x000000030000780c */ /* 0x000fe20003f24070 */
[----:B------:R-:W-:Y:S01]  /*ac00*/  IMAD.MOV.U32 R8, RZ, RZ, -0x1 ;  /* 0xffffffffff087424 */ /* 0x000fe200078e00ff */
[----:B------:R-:W-:-:S02]  /*ac10*/  LOP3.LUT R4, R4, 0x1, RZ, 0xc0, !PT ;  /* 0x0000000104047812 */ /* 0x000fc400078ec0ff */
[----:B------:R-:W-:Y:S01]  /*ac20*/  ISETP.LT.U32.AND P1, PT, R13, 0x4, P1 ;  /* 0x000000040d00780c */ /* 0x000fe20000f21070 */
[----:B------:R-:W0:Y:S01]  /*ac30*/  @P3 S2R R6, SR_CgaCtaId ;  /* 0x0000000000063919 */ /* 0x000e220000008800 */
[----:B------:R-:W-:Y:S02]  /*ac40*/  @P3 MOV R5, 0x400 ;  /* 0x0000040000053802 */ /* 0x000fe40000000f00 */
[----:B------:R-:W-:Y:S02]  /*ac50*/  IADD3.X R17, R17, UR13, RZ, P4, !PT ;  /* 0x0000000d11117c10 */ /* 0x000fe4000a7fe4ff */
[----:B------:R-:W-:Y:S02]  /*ac60*/  ISETP.GE.U32.AND P4, PT, R16, UR4, PT ;  /* 0x0000000410007c0c */ /* 0x000fe4000bf86070 */
[----:B------:R-:W-:Y:S02]  /*ac70*/  LOP3.LUT R0, R0, 0x3, RZ, 0xc0, !PT ;  /* 0x0000000300007812 */ /* 0x000fe400078ec0ff */
[----:B------:R-:W-:-:S02]  /*ac80*/  PRMT R11, RZ, 0x7610, R11 ;  /* 0x00007610ff0b7816 */ /* 0x000fc4000000000b */
[----:B0-----:R-:W-:-:S04]  /*ac90*/  @P3 LEA R5, R6, R5, 0x18 ;  /* 0x0000000506053211 */ /* 0x001fc800078ec0ff */
[----:B------:R0:W-:Y:S01]  /*aca0*/  @P3 SYNCS.ARRIVE.TRANS64.A1T0 RZ, [R5+URZ+0x58], RZ ;  /* 0x000058ff05ff39a7 */ /* 0x0001e2000810003f */
[----:B------:R-:W-:Y:S02]  /*acb0*/  ISETP.NE.U32.AND P3, PT, R4, 0x1, PT ;  /* 0x000000010400780c */ /* 0x000fe40003f65070 */
[----:B------:R-:W-:Y:S02]  /*acc0*/  SEL R4, RZ, 0x1, !P1 ;  /* 0x00000001ff047807 */ /* 0x000fe40004800000 */
[----:B------:R-:W-:Y:S02]  /*acd0*/  ISETP.GE.U32.AND.EX P1, PT, R17, UR5, PT, P4 ;  /* 0x0000000511007c0c */ /* 0x000fe4000bf26140 */
[----:B------:R-:W-:-:S04]  /*ace0*/  ISETP.GT.U32.AND P3, PT, R13, 0x3, !P3 ;  /* 0x000000030d00780c */ /* 0x000fc80005f64070 */
[----:B0-----:R-:W-:-:S04]  /*acf0*/  SEL R5, RZ, 0x1, !P3 ;  /* 0x00000001ff057807 */ /* 0x001fc80005800000 */
[--C-:B------:R-:W-:Y:S02]  /*ad00*/  LOP3.LUT R3, R5, R3, R4.reuse, 0x96, !PT ;  /* 0x0000000305037212 */ /* 0x100fe400078e9604 */
[----:B------:R-:W-:Y:S01]  /*ad10*/  PRMT R4, RZ, 0x7610, R4 ;  /* 0x00007610ff047816 */ /* 0x000fe20000000004 */
[----:B------:R-:W-:Y:S06]  /*ad20*/  @P1 BRA `(.L_x_299) ;  /* 0x00000004004c1947 */ /* 0x000fec0003800000 */
[----:B------:R-:W-:Y:S01]  /*ad30*/  ULDC.64 UR4, c[0x0][0x628] ;  /* 0x00018a0000047ab9 */ /* 0x000fe20000000a00 */
[----:B------:R-:W0:Y:S01]  /*ad40*/  S2R R14, SR_CTAID.X ;  /* 0x00000000000e7919 */ /* 0x000e220000002500 */
[----:B------:R-:W-:Y:S01]  /*ad50*/  ISETP.NE.U32.AND P1, PT, RZ, UR4, PT ;  /* 0x00000004ff007c0c */ /* 0x000fe2000bf25070 */
[----:B------:R-:W-:Y:S01]  /*ad60*/  ULDC UR7, c[0x0][0x630] ;  /* 0x00018c0000077ab9 */ /* 0x000fe20000000800 */
[----:B------:R-:W-:Y:S01]  /*ad70*/  IMAD.MOV.U32 R4, RZ, RZ, R16 ;  /* 0x000000ffff047224 */ /* 0x000fe200078e0010 */
[----:B------:R-:W1:Y:S01]  /*ad80*/  S2R R12, SR_CTAID.Y ;  /* 0x00000000000c7919 */ /* 0x000e620000002600 */
[----:B------:R-:W-:Y:S01]  /*ad90*/  ISETP.NE.AND.EX P1, PT, RZ, UR5, PT, P1 ;  /* 0x00000005ff007c0c */ /* 0x000fe2000bf25310 */
[----:B------:R-:W-:-:S12]  /*ada0*/  IMAD.MOV.U32 R5, RZ, RZ, R17 ;  /* 0x000000ffff057224 */ /* 0x000fd800078e0011 */
[----:B------:R-:W-:Y:S05]  /*adb0*/  @!P1 BRA `(.L_x_300) ;  /* 0x0000000000289947 */ /* 0x000fea0003800000 */
[----:B------:R-:W-:Y:S02]  /*adc0*/  ULDC UR6, c[0x0][0x634] ;  /* 0x00018d0000067ab9 */ /* 0x000fe40000000800 */
[----:B------:R-:W-:-:S05]  /*add0*/  IADD3 R9, P1, R16, UR6, RZ ;  /* 0x0000000610097c10 */ /* 0x000fca000ff3e0ff */
[----:B------:R-:W-:-:S04]  /*ade0*/  IMAD.X R15, RZ, RZ, R17, P1 ;  /* 0x000000ffff0f7224 */ /* 0x000fc800008e0611 */
[----:B------:R-:W-:-:S04]  /*adf0*/  IMAD.WIDE.U32 R6, R15, UR4, RZ ;  /* 0x000000040f067c25 */ /* 0x000fc8000f8e00ff */
[----:B------:R-:W-:-:S04]  /*ae00*/  IMAD.WIDE.U32 R6, P1, R9, UR5, R6 ;  /* 0x0000000509067c25 */ /* 0x000fc8000f820006 */
[----:B------:R-:W-:-:S04]  /*ae10*/  IMAD.WIDE.U32 R8, R9, UR4, RZ ;  /* 0x0000000409087c25 */ /* 0x000fc8000f8e00ff */
[----:B------:R-:W-:Y:S01]  /*ae20*/  IMAD.X R5, RZ, RZ, RZ, P1 ;  /* 0x000000ffff057224 */ /* 0x000fe200008e06ff */
[----:B------:R-:W-:Y:S01]  /*ae30*/  IADD3 RZ, P1, R9, R6, RZ ;  /* 0x0000000609ff7210 */ /* 0x000fe20007f3e0ff */
[----:B------:R-:W-:-:S04]  /*ae40*/  IMAD.MOV.U32 R4, RZ, RZ, R7 ;  /* 0x000000ffff047224 */ /* 0x000fc800078e0007 */
[----:B------:R-:W-:-:S08]  /*ae50*/  IMAD.WIDE.U32.X R4, R15, UR5, R4, P1 ;  /* 0x000000050f047c25 */ /* 0x000fd000088e0404 */
.L_x_300:
[--C-:B------:R-:W-:Y:S01]  /*ae60*/  SHF.R.U64 R8, R4, UR7, R5.reuse ;  /* 0x0000000704087c19 */ /* 0x100fe20008001205 */
[----:B------:R-:W-:Y:S01]  /*ae70*/  ULDC.64 UR4, c[0x0][0x620] ;  /* 0x0001880000047ab9 */ /* 0x000fe20000000a00 */
[----:B------:R-:W-:Y:S01]  /*ae80*/  SHF.R.U32.HI R4, RZ, UR7, R5 ;  /* 0x00000007ff047c19 */ /* 0x000fe20008011605 */
[----:B------:R-:W2:Y:S01]  /*ae90*/  LDC R25, c[0x0][0x144] ;  /* 0x00005100ff197b82 */ /* 0x000ea20000000800 */
[----:B------:R-:W-:Y:S01]  /*aea0*/  IADD3 R7, P1, RZ, -R8, RZ ;  /* 0x80000008ff077210 */ /* 0x000fe20007f3e0ff */
[----:B------:R-:W-:Y:S01]  /*aeb0*/  ULDC.64 UR8, c[0x0][0x640] ;  /* 0x0001900000087ab9 */ /* 0x000fe20000000a00 */
[----:B0-----:R-:W-:Y:S01]  /*aec0*/  I2FP.F32.U32 R9, R14 ;  /* 0x0000000e00097245 */ /* 0x001fe20000201000 */
[----:B------:R-:W-:Y:S02]  /*aed0*/  ULDC UR6, c[0x0][0x608] ;  /* 0x0001820000067ab9 */ /* 0x000fe40000000800 */
[----:B------:R-:W-:Y:S01]  /*aee0*/  IMAD.X R4, RZ, RZ, ~R4, P1 ;  /* 0x000000ffff047224 */ /* 0x000fe200008e0e04 */
[----:B------:R-:W-:Y:S01]  /*aef0*/  ISETP.NE.U32.AND P1, PT, RZ, UR8, PT ;  /* 0x00000008ff007c0c */ /* 0x000fe2000bf25070 */
[----:B------:R-:W0:Y:S02]  /*af00*/  LDC R21, c[0x0][0x148] ;  /* 0x00005200ff157b82 */ /* 0x000e240000000800 */
[----:B------:R-:W-:Y:S01]  /*af10*/  IMAD R6, R4, UR4, RZ ;  /* 0x0000000404067c24 */ /* 0x000fe2000f8e02ff */
[----:B------:R-:W-:Y:S01]  /*af20*/  ISETP.NE.AND.EX P1, PT, RZ, UR9, PT, P1 ;  /* 0x00000009ff007c0c */ /* 0x000fe2000bf25310 */
[----:B------:R-:W-:Y:S01]  /*af30*/  IMAD.WIDE.U32 R4, R7, UR4, R16 ;  /* 0x0000000407047c25 */ /* 0x000fe2000f8e0010 */
[----:B------:R-:W-:-:S03]  /*af40*/  ULDC UR4, c[0x0][0x150] ;  /* 0x0000540000047ab9 */ /* 0x000fc60000000800 */
[----:B------:R-:W-:Y:S02]  /*af50*/  IMAD R7, R7, UR5, R6 ;  /* 0x0000000507077c24 */ /* 0x000fe4000f8e0206 */
[----:B------:R-:W-:Y:S01]  /*af60*/  FMUL R6, R9, UR4 ;  /* 0x0000000409067c20 */ /* 0x000fe20008400000 */
[----:B------:R-:W-:Y:S01]  /*af70*/  ULDC UR4, c[0x0][0x618] ;  /* 0x0001860000047ab9 */ /* 0x000fe20000000800 */
[----:B------:R-:W-:Y:S01]  /*af80*/  ULDC UR5, c[0x0][0x154] ;  /* 0x0000550000057ab9 */ /* 0x000fe20000000800 */
[----:B------:R-:W-:-:S03]  /*af90*/  IMAD.IADD R5, R5, 0x1, R7 ;  /* 0x0000000105057824 */ /* 0x000fc600078e0207 */
[----:B------:R-:W3:Y:S02]  /*afa0*/  F2I.U32.TRUNC.NTZ R6, R6 ;  /* 0x0000000600067305 */ /* 0x000ee4000020f000 */
[----:B------:R-:W-:Y:S02]  /*afb0*/  SHF.R.U64 R9, R4, UR4, R5 ;  /* 0x0000000404097c19 */ /* 0x000fe40008001205 */
[----:B-1----:R-:W-:-:S05]  /*afc0*/  I2FP.F32.U32 R4, R12 ;  /* 0x0000000c00047245 */ /* 0x002fca0000201000 */
[----:B------:R-:W-:Y:S01]  /*afd0*/  FMUL R22, R4, UR5 ;  /* 0x0000000504167c20 */ /* 0x000fe20008400000 */
[----:B------:R-:W-:Y:S01]  /*afe0*/  SHF.R.U32.HI R4, RZ, UR4, R5 ;  /* 0x00000004ff047c19 */ /* 0x000fe20008011605 */
[----:B------:R-:W-:-:S03]  /*aff0*/  ULDC UR4, c[0x0][0x658] ;  /* 0x0001960000047ab9 */ /* 0x000fc60000000800 */
[--C-:B------:R-:W-:Y:S01]  /*b000*/  SHF.R.U64 R20, R9, UR6, R4.reuse ;  /* 0x0000000609147c19 */ /* 0x100fe20008001204 */
[----:B------:R-:W1:Y:S01]  /*b010*/  F2I.U32.TRUNC.NTZ R22, R22 ;  /* 0x0000001600167305 */ /* 0x000e62000020f000 */
[----:B------:R-:W-:Y:S01]  /*b020*/  SHF.R.U32.HI R5, RZ, UR6, R4 ;  /* 0x00000006ff057c19 */ /* 0x000fe20008011604 */
[----:B---3--:R-:W-:-:S03]  /*b030*/  IMAD.MOV R6, RZ, RZ, -R6 ;  /* 0x000000ffff067224 */ /* 0x008fc600078e0a06 */
[--C-:B------:R-:W-:Y:S01]  /*b040*/  SHF.R.U64 R15, R20, UR4, R5.reuse ;  /* 0x00000004140f7c19 */ /* 0x100fe20008001205 */
[----:B--2---:R-:W-:Y:S01]  /*b050*/  IMAD R14, R25, R6, R14 ;  /* 0x00000006190e7224 */ /* 0x004fe200078e020e */
[----:B------:R-:W-:-:S03]  /*b060*/  SHF.R.U32.HI R23, RZ, UR4, R5 ;  /* 0x00000004ff177c19 */ /* 0x000fc60008011605 */
[----:B------:R-:W-:Y:S02]  /*b070*/  IMAD.MOV.U32 R4, RZ, RZ, R15 ;  /* 0x000000ffff047224 */ /* 0x000fe400078e000f */
[----:B------:R-:W-:Y:S01]  /*b080*/  IMAD.MOV.U32 R5, RZ, RZ, R23 ;  /* 0x000000ffff057224 */ /* 0x000fe200078e0017 */
[----:B-1----:R-:W-:Y:S06]  /*b090*/  @!P1 BRA `(.L_x_301) ;  /* 0x0000000000289947 */ /* 0x002fec0003800000 */
[----:B------:R-:W-:Y:S02]  /*b0a0*/  ULDC UR4, c[0x0][0x64c] ;  /* 0x0001930000047ab9 */ /* 0x000fe40000000800 */
[----:B------:R-:W-:-:S05]  /*b0b0*/  IADD3 R5, P1, R15, UR4, RZ ;  /* 0x000000040f057c10 */ /* 0x000fca000ff3e0ff */
[----:B------:R-:W-:-:S04]  /*b0c0*/  IMAD.X R23, RZ, RZ, R23, P1 ;  /* 0x000000ffff177224 */ /* 0x000fc800008e0617 */
[----:B------:R-:W-:-:S04]  /*b0d0*/  IMAD.WIDE.U32 R6, R23, UR8, RZ ;  /* 0x0000000817067c25 */ /* 0x000fc8000f8e00ff */
[----:B------:R-:W-:-:S04]  /*b0e0*/  IMAD.WIDE.U32 R6, P1, R5, UR9, R6 ;  /* 0x0000000905067c25 */ /* 0x000fc8000f820006 */
[----:B------:R-:W-:-:S04]  /*b0f0*/  IMAD.WIDE.U32 R4, R5, UR8, RZ ;  /* 0x0000000805047c25 */ /* 0x000fc8000f8e00ff */
[----:B------:R-:W-:Y:S01]  /*b100*/  IMAD.MOV.U32 R4, RZ, RZ, R7 ;  /* 0x000000ffff047224 */ /* 0x000fe200078e0007 */
[----:B------:R-:W-:Y:S01]  /*b110*/  IADD3 RZ, P3, R5, R6, RZ ;  /* 0x0000000605ff7210 */ /* 0x000fe20007f7e0ff */
[----:B------:R-:W-:-:S04]  /*b120*/  IMAD.X R5, RZ, RZ, RZ, P1 ;  /* 0x000000ffff057224 */ /* 0x000fc800008e06ff */
[----:B------:R-:W-:-:S08]  /*b130*/  IMAD.WIDE.U32.X R4, R23, UR9, R4, P3 ;  /* 0x0000000917047c25 */ /* 0x000fd000098e0404 */
.L_x_301:
[----:B------:R-:W-:Y:S01]  /*b140*/  ISETP.NE.AND P1, PT, R2, 0x1, PT ;  /* 0x000000010200780c */ /* 0x000fe20003f25270 */
[----:B------:R-:W-:Y:S01]  /*b150*/  ULDC UR4, c[0x0][0x648] ;  /* 0x0001920000047ab9 */ /* 0x000fe20000000800 */
[----:B------:R-:W-:Y:S01]  /*b160*/  LOP3.LUT R20, R20, UR17, RZ, 0xc0, !PT ;  /* 0x0000001114147c12 */ /* 0x000fe2000f8ec0ff */
[----:B------:R-:W-:Y:S01]  /*b170*/  IMAD.MOV R22, RZ, RZ, -R22 ;  /* 0x000000ffff167224 */ /* 0x000fe200078e0a16 */
[----:B------:R-:W-:Y:S01]  /*b180*/  SHF.R.U64 R5, R4, UR4, R5 ;  /* 0x0000000404057c19 */ /* 0x000fe20008001205 */
[----:B------:R-:W-:Y:S01]  /*b190*/  ULDC UR4, c[0x0][0x638] ;  /* 0x00018e0000047ab9 */ /* 0x000fe20000000800 */
[----:B------:R-:W-:Y:S01]  /*b1a0*/  LOP3.LUT R6, R9, UR16, RZ, 0xc0, !PT ;  /* 0x0000001009067c12 */ /* 0x000fe2000f8ec0ff */
[----:B------:R-:W-:Y:S02]  /*b1b0*/  ULDC UR5, c[0x0][0x610] ;  /* 0x0001840000057ab9 */ /* 0x000fe40000000800 */
[----:B------:R-:W-:Y:S02]  /*b1c0*/  IMAD.MOV R4, RZ, RZ, -R5 ;  /* 0x000000ffff047224 */ /* 0x000fe400078e0a05 */
[----:B------:R-:W-:-:S02]  /*b1d0*/  IMAD R5, R5, UR18, R20 ;  /* 0x0000001205057c24 */ /* 0x000fc4000f8e0214 */
[----:B0-----:R-:W-:Y:S02]  /*b1e0*/  @P1 IMAD R14, R21, R22, R12 ;  /* 0x00000016150e1224 */ /* 0x001fe400078e020c */
[----:B------:R-:W-:Y:S01]  /*b1f0*/  IMAD R15, R4, UR4, R15 ;  /* 0x00000004040f7c24 */ /* 0x000fe2000f8e020f */
[----:B------:R-:W-:Y:S01]  /*b200*/  ULDC UR4, c[0x0][0x600] ;  /* 0x0001800000047ab9 */ /* 0x000fe20000000800 */
[----:B------:R-:W-:Y:S02]  /*b210*/  IMAD R14, R5, UR5, R14 ;  /* 0x00000005050e7c24 */ /* 0x000fe4000f8e020e */
[----:B------:R-:W-:Y:S02]  /*b220*/  IMAD R15, R15, UR4, R6 ;  /* 0x000000040f0f7c24 */ /* 0x000fe4000f8e0206 */
[----:B------:R-:W-:-:S03]  /*b230*/  IMAD.MOV.U32 R4, RZ, RZ, 0x1 ;  /* 0x00000001ff047424 */ /* 0x000fc600078e00ff */
[----:B------:R-:W-:Y:S02]  /*b240*/  SEL R9, R15, R14, !P1 ;  /* 0x0000000e0f097207 */ /* 0x000fe40004800000 */
[----:B------:R-:W-:-:S07]  /*b250*/  SEL R7, R14, R15, !P1 ;  /* 0x0000000f0e077207 */ /* 0x000fce0004800000 */
.L_x_299:
[----:B------:R-:W-:Y:S05]  /*b260*/  BSYNC B1 ;  /* 0x0000000000017941 */ /* 0x000fea0003800000 */
.L_x_298:
[----:B------:R-:W-:-:S13]  /*b270*/  LOP3.LUT P1, RZ, R4, 0xff, RZ, 0xc0, !PT ;  /* 0x000000ff04ff7812 */ /* 0x000fda000782c0ff */
[----:B------:R-:W-:Y:S05]  /*b280*/  @P1 BRA `(.L_x_302) ;  /* 0xfffffff400481947 */ /* 0x000fea000383ffff */
[----:B------:R-:W-:Y:S05]  /*b290*/  BSYNC B0 ;  /* 0x0000000000007941 */ /* 0x000fea0003800000 */
.L_x_290:
[----:B------:R-:W-:-:S03]  /*b2a0*/  UMOV UR4, 0xffffffff ;  /* 0xffffffff00047882 */ /* 0x000fc60000000000 */
[----:B------:R-:W-:Y:S05]  /*b2b0*/  BRA.DIV UR4, `(.L_x_303) ;  /* 0x0000000604187947 */ /* 0x000fea000b800000 */
[----:B------:R-:W-:-:S13]  /*b2c0*/  ELECT P6, URZ, PT ;  /* 0x00000000003f782f */ /* 0x000fda00038c0000 */
.L_x_317:
[----:B------:R-:W-:Y:S04]  /*b2d0*/  BSSY B0, `(.L_x_304) ;  /* 0x000002b000007945 */ /* 0x000fe80003800000 */
[----:B------:R-:W-:Y:S05]  /*b2e0*/  @!P6 BRA `(.L_x_305) ;  /* 0x0000000000a4e947 */ /* 0x000fea0003800000 */
[----:B------:R-:W-:-:S04]  /*b2f0*/  LOP3.LUT R19, R19, 0x2, RZ, 0xfc, !PT ;  /* 0x0000000213137812 */ /* 0x000fc800078efcff */
[----:B------:R-:W-:-:S13]  /*b300*/  ISETP.NE.AND P0, PT, R19, 0x3, PT ;  /* 0x000000031300780c */ /* 0x000fda0003f05270 */
[----:B------:R-:W-:Y:S05]  /*b310*/  @!P0 BRA `(.L_x_306) ;  /* 0x0000000000048947 */ /* 0x000fea0003800000 */
[----:B------:R-:W-:Y:S01]  /*b320*/  BPT.TRAP 0x1 ;  /* 0x000000040000795c */ /* 0x000fe20000300000 */
.L_x_306:
[----:B------:R-:W0:Y:S01]  /*b330*/  S2R R5, SR_CgaCtaId ;  /* 0x0000000000057919 */ /* 0x000e220000008800 */
[----:B------:R-:W-:Y:S02]  /*b340*/  MOV R2, 0x400 ;  /* 0x0000040000027802 */ /* 0x000fe40000000f00 */
[----:B------:R-:W-:Y:S02]  /*b350*/  SHF.L.U32 R4, R3, 0x1f, RZ ;  /* 0x0000001f03047819 */ /* 0x000fe400000006ff */
[----:B0-----:R-:W-:-:S05]  /*b360*/  LEA R5, R5, R2, 0x18 ;  /* 0x0000000205057211 */ /* 0x001fca00078ec0ff */
[----:B------:R-:W-:-:S04]  /*b370*/  VIADD R5, R5, 0x20 ;  /* 0x0000002005057836 */ /* 0x000fc80000000000 */
[C---:B------:R-:W-:Y:S02]  /*b380*/  IMAD R7, R0.reuse, 0x8, R5 ;  /* 0x0000000800077824 */ /* 0x040fe400078e0205 */
[----:B------:R-:W-:Y:S02]  /*b390*/  VIADD R0, R0, 0x1 ;  /* 0x0000000100007836 */ /* 0x000fe40000000000 */
[----:B------:R-:W0:Y:S03]  /*b3a0*/  SYNCS.PHASECHK.TRANS64.TRYWAIT P0, [R7+URZ], R4 ;  /* 0x00000004070075a7 */ /* 0x000e26000800017f */
[----:B------:R-:W-:-:S04]  /*b3b0*/  ISETP.NE.AND P1, PT, R0, 0x4, PT ;  /* 0x000000040000780c */ /* 0x000fc80003f25270 */
[----:B------:R-:W-:Y:S02]  /*b3c0*/  SEL R2, RZ, 0x1, P1 ;  /* 0x00000001ff027807 */ /* 0x000fe40000800000 */
[----:B------:R-:W-:Y:S02]  /*b3d0*/  SEL R0, R0, RZ, P1 ;  /* 0x000000ff00007207 */ /* 0x000fe40000800000 */
[----:B------:R-:W-:-:S03]  /*b3e0*/  LOP3.LUT R9, R3, R2, RZ, 0x3c, !PT ;  /* 0x0000000203097212 */ /* 0x000fc600078e3cff */
[----:B------:R-:W-:Y:S01]  /*b3f0*/  IMAD R6, R0, 0x8, R5 ;  /* 0x0000000800067824 */ /* 0x000fe200078e0205 */
[----:B------:R-:W-:Y:S01]  /*b400*/  SHF.L.U32 R3, R9, 0x1f, RZ ;  /* 0x0000001f09037819 */ /* 0x000fe200000006ff */
[----:B0-----:R-:W-:Y:S06]  /*b410*/  @!P0 BRA `(.L_x_307) ;  /* 0x0000000000e08947 */ /* 0x001fec0003800000 */
.L_x_318:
[----:B------:R-:W1:Y:S01]  /*b420*/  SYNCS.PHASECHK.TRANS64.TRYWAIT P0, [R6+URZ], R3 ;  /* 0x00000003060075a7 */ /* 0x000e62000800017f */
[----:B------:R-:W-:-:S05]  /*b430*/  VIADD R0, R0, 0x1 ;  /* 0x0000000100007836 */ /* 0x000fca0000000000 */
[----:B------:R-:W-:-:S04]  /*b440*/  ISETP.NE.AND P1, PT, R0, 0x4, PT ;  /* 0x000000040000780c */ /* 0x000fc80003f25270 */
[----:B------:R-:W-:Y:S02]  /*b450*/  SEL R2, RZ, 0x1, P1 ;  /* 0x00000001ff027807 */ /* 0x000fe40000800000 */
[----:B------:R-:W-:Y:S02]  /*b460*/  SEL R0, R0, RZ, P1 ;  /* 0x000000ff00007207 */ /* 0x000fe40000800000 */
[----:B------:R-:W-:-:S03]  /*b470*/  LOP3.LUT R9, R9, R2, RZ, 0x3c, !PT ;  /* 0x0000000209097212 */ /* 0x000fc600078e3cff */
[----:B0-----:R-:W-:Y:S01]  /*b480*/  IMAD R7, R0, 0x8, R5 ;  /* 0x0000000800077824 */ /* 0x001fe200078e0205 */
[----:B------:R-:W-:Y:S01]  /*b490*/  SHF.L.U32 R4, R9, 0x1f, RZ ;  /* 0x0000001f09047819 */ /* 0x000fe200000006ff */
[----:B-1----:R-:W-:Y:S06]  /*b4a0*/  @!P0 BRA `(.L_x_308) ;  /* 0x0000000000d08947 */ /* 0x002fec0003800000 */
.L_x_319:
[----:B------:R-:W1:Y:S01]  /*b4b0*/  SYNCS.PHASECHK.TRANS64.TRYWAIT P0, [R7+URZ], R4 ;  /* 0x00000004070075a7 */ /* 0x000e62000800017f */
[----:B------:R-:W-:-:S05]  /*b4c0*/  VIADD R0, R0, 0x1 ;  /* 0x0000000100007836 */ /* 0x000fca0000000000 */
[----:B------:R-:W-:-:S04]  /*b4d0*/  ISETP.NE.AND P1, PT, R0, 0x4, PT ;  /* 0x000000040000780c */ /* 0x000fc80003f25270 */
[----:B------:R-:W-:Y:S02]  /*b4e0*/  SEL R2, RZ, 0x1, P1 ;  /* 0x00000001ff027807 */ /* 0x000fe40000800000 */
[----:B------:R-:W-:Y:S02]  /*b4f0*/  SEL R0, R0, RZ, P1 ;  /* 0x000000ff00007207 */ /* 0x000fe40000800000 */
[----:B------:R-:W-:Y:S01]  /*b500*/  LOP3.LUT R2, R9, R2, RZ, 0x3c, !PT ;  /* 0x0000000209027212 */ /* 0x000fe200078e3cff */
[----:B-1----:R-:W-:Y:S06]  /*b510*/  @!P0 BRA `(.L_x_309) ;  /* 0x0000000000c88947 */ /* 0x002fec0003800000 */
.L_x_320:
[----:B------:R-:W-:Y:S01]  /*b520*/  IMAD R5, R0, 0x8, R5 ;  /* 0x0000000800057824 */ /* 0x000fe200078e0205 */
[----:B------:R-:W-:-:S07]  /*b530*/  SHF.L.U32 R0, R2, 0x1f, RZ ;  /* 0x0000001f02007819 */ /* 0x000fce00000006ff */
.L_x_310:
[----:B--2---:R2:W3:Y:S02]  /*b540*/  SYNCS.PHASECHK.TRANS64.TRYWAIT P0, [R5+URZ], R0 ;  /* 0x00000000050075a7 */ /* 0x0044e4000800017f */
[----:B---3--:R-:W-:Y:S05]  /*b550*/  @!P0 NANOSLEEP.SYNCS 0x989680 ;  /* 0x009896800000895d */ /* 0x008fea0003900000 */
[----:B------:R-:W3:Y:S02]  /*b560*/  @!P0 SYNCS.PHASECHK.TRANS64 P0, [R5+URZ], R0 ;  /* 0x00000000050085a7 */ /* 0x000ee4000800007f */
[----:B---3--:R-:W-:Y:S05]  /*b570*/  @!P0 BRA `(.L_x_310) ;  /* 0xfffffffc00f08947 */ /* 0x008fea000383ffff */
.L_x_305:
[----:B------:R-:W-:Y:S05]  /*b580*/  BSYNC B0 ;  /* 0x0000000000007941 */ /* 0x000fea0003800000 */
.L_x_304:
[----:B------:R-:W-:Y:S05]  /*b590*/  EXIT ;  /* 0x000000000000794d */ /* 0x000fea0003800000 */
.L_x_17:
[----:B---3--:R3:W4:Y:S02]  /*b5a0*/  SYNCS.PHASECHK.TRANS64.TRYWAIT P1, [R3+URZ], R0 ;  /* 0x00000000030075a7 */ /* 0x008724000802017f */
[----:B----4-:R-:W-:Y:S05]  /*b5b0*/  @!P1 NANOSLEEP.SYNCS 0x989680 ;  /* 0x009896800000995d */ /* 0x010fea0003900000 */
[----:B------:R-:W4:Y:S02]  /*b5c0*/  @!P1 SYNCS.PHASECHK.TRANS64 P1, [R3+URZ], R0 ;  /* 0x00000000030095a7 */ /* 0x000f24000802007f */
[----:B----4-:R-:W-:Y:S05]  /*b5d0*/  @!P1 BRA `(.L_x_17) ;  /* 0xfffffffc00f09947 */ /* 0x010fea000383ffff */
[----:B------:R-:W-:Y:S05]  /*b5e0*/  BRA `(.L_x_16) ;  /* 0xffffff5c00087947 */ /* 0x000fea000383ffff */
.L_x_22:
[----:B-1----:R-:W-:-:S04]  /*b5f0*/  IMAD.U32 R4, RZ, RZ, UR8 ;  /* 0x00000008ff047e24 */ /* 0x002fc8000f8e00ff */
[----:B------:R1:W2:Y:S03]  /*b600*/  SYNCS.PHASECHK.TRANS64.TRYWAIT P1, [R4+URZ], R3 ;  /* 0x00000003040075a7 */ /* 0x0002a6000802017f */
[----:B--2---:R-:W-:Y:S05]  /*b610*/  @!P1 NANOSLEEP.SYNCS 0x989680 ;  /* 0x009896800000995d */ /* 0x004fea0003900000 */
[----:B------:R-:W2:Y:S02]  /*b620*/  @!P1 SYNCS.PHASECHK.TRANS64 P1, [R4+URZ], R3 ;  /* 0x00000003040095a7 */ /* 0x000ea4000802007f */
[----:B--2---:R-:W-:Y:S05]  /*b630*/  @!P1 BRA `(.L_x_22) ;  /* 0xfffffffc00ec9947 */ /* 0x004fea000383ffff */
[----:B------:R-:W-:Y:S05]  /*b640*/  BRA `(.L_x_21) ;  /* 0xffffff5c00f47947 */ /* 0x000fea000383ffff */
.L_x_291:
[----:B------:R-:W-:Y:S01]  /*b650*/  BSSY B1, `(.L_x_311) ;  /* 0x0000006000017945 */ /* 0x000fe20003800000 */
[----:B------:R-:W-:-:S07]  /*b660*/  IMAD.MOV.U32 R15, RZ, RZ, -0x1 ;  /* 0xffffffffff0f7424 */ /* 0x000fce00078e00ff */
[----:B------:R-:W-:Y:S05]  /*b670*/  WARPSYNC.COLLECTIVE R15, `(.L_x_312) ;  /* 0x000000000f0c7348 */ /* 0x000fea0003c00000 */
[----:B------:R-:W-:Y:S02]  /*b680*/  ELECT P6, UR62, PT ;  /* 0x00000000003e782f */ /* 0x000fe400038c0000 */
[----:B------:R-:W-:Y:S01]  /*b690*/  MOV R14, UR62 ;  /* 0x0000003e000e7c02 */ /* 0x000fe20008000f00 */
[----:B------:R-:W-:Y:S10]  /*b6a0*/  ENDCOLLECTIVE ;  /* 0x000000000000791b */ /* 0x000ff40003800000 */
.L_x_312:
[----:B------:R-:W-:Y:S05]  /*b6b0*/  BSYNC B1 ;  /* 0x0000000000017941 */ /* 0x000fea0003800000 */
.L_x_311:
[----:B------:R-:W-:Y:S05]  /*b6c0*/  BRA `(.L_x_313) ;  /* 0xfffffff000447947 */ /* 0x000fea000383ffff */
.L_x_294:
[----:B0-----:R0:W1:Y:S02]  /*b6d0*/  SYNCS.PHASECHK.TRANS64.TRYWAIT P1, [R12+URZ+0x20], R7 ;  /* 0x000020070c0075a7 */ /* 0x001064000802017f */
[----:B-1----:R-:W-:Y:S05]  /*b6e0*/  @!P1 NANOSLEEP.SYNCS 0x989680 ;  /* 0x009896800000995d */ /* 0x002fea0003900000 */
[----:B------:R-:W1:Y:S02]  /*b6f0*/  @!P1 SYNCS.PHASECHK.TRANS64 P1, [R12+URZ+0x20], R7 ;  /* 0x000020070c0095a7 */ /* 0x000e64000802007f */
[----:B-1----:R-:W-:Y:S05]  /*b700*/  @!P1 BRA `(.L_x_294) ;  /* 0xfffffffc00f09947 */ /* 0x002fea000383ffff */
[----:B------:R-:W-:Y:S05]  /*b710*/  BRA `(.L_x_314) ;  /* 0xfffffff000787947 */ /* 0x000fea000383ffff */
.L_x_303:
[----:B------:R-:W-:Y:S01]  /*b720*/  BSSY B0, `(.L_x_315) ;  /* 0x0000006000007945 */ /* 0x000fe20003800000 */
[----:B------:R-:W-:-:S07]  /*b730*/  IMAD.MOV.U32 R15, RZ, RZ, -0x1 ;  /* 0xffffffffff0f7424 */ /* 0x000fce00078e00ff */
[----:B------:R-:W-:Y:S05]  /*b740*/  WARPSYNC.COLLECTIVE R15, `(.L_x_316) ;  /* 0x000000000f0c7348 */ /* 0x000fea0003c00000 */
[----:B------:R-:W-:Y:S02]  /*b750*/  ELECT P6, UR62, PT ;  /* 0x00000000003e782f */ /* 0x000fe400038c0000 */
[----:B------:R-:W-:Y:S01]  /*b760*/  MOV R14, UR62 ;  /* 0x0000003e000e7c02 */ /* 0x000fe20008000f00 */
[----:B------:R-:W-:Y:S10]  /*b770*/  ENDCOLLECTIVE ;  /* 0x000000000000791b */ /* 0x000ff40003800000 */
.L_x_316:
[----:B------:R-:W-:Y:S05]  /*b780*/  BSYNC B0 ;  /* 0x0000000000007941 */ /* 0x000fea0003800000 */
.L_x_315:
[----:B------:R-:W-:Y:S05]  /*b790*/  BRA `(.L_x_317) ;  /* 0xfffffff800cc7947 */ /* 0x000fea000383ffff */
.L_x_307:
[----:B0-----:R0:W1:Y:S02]  /*b7a0*/  SYNCS.PHASECHK.TRANS64.TRYWAIT P0, [R7+URZ], R4 ;  /* 0x00000004070075a7 */ /* 0x001064000800017f */
[----:B-1----:R-:W-:Y:S05]  /*b7b0*/  @!P0 NANOSLEEP.SYNCS 0x989680 ;  /* 0x009896800000895d */ /* 0x002fea0003900000 */
[----:B------:R-:W1:Y:S02]  /*b7c0*/  @!P0 SYNCS.PHASECHK.TRANS64 P0, [R7+URZ], R4 ;  /* 0x00000004070085a7 */ /* 0x000e64000800007f */
[----:B-1----:R-:W-:Y:S05]  /*b7d0*/  @!P0 BRA `(.L_x_307) ;  /* 0xfffffffc00f08947 */ /* 0x002fea000383ffff */
[----:B------:R-:W-:Y:S05]  /*b7e0*/  BRA `(.L_x_318) ;  /* 0xfffffffc000c7947 */ /* 0x000fea000383ffff */
.L_x_308:
[----:B0-----:R0:W1:Y:S02]  /*b7f0*/  SYNCS.PHASECHK.TRANS64.TRYWAIT P0, [R6+URZ], R3 ;  /* 0x00000003060075a7 */ /* 0x001064000800017f */
[----:B-1----:R-:W-:Y:S05]  /*b800*/  @!P0 NANOSLEEP.SYNCS 0x989680 ;  /* 0x009896800000895d */ /* 0x002fea0003900000 */
[----:B------:R-:W1:Y:S02]  /*b810*/  @!P0 SYNCS.PHASECHK.TRANS64 P0, [R6+URZ], R3 ;  /* 0x00000003060085a7 */ /* 0x000e64000800007f */
[----:B-1----:R-:W-:Y:S05]  /*b820*/  @!P0 BRA `(.L_x_308) ;  /* 0xfffffffc00f08947 */ /* 0x002fea000383ffff */
[----:B------:R-:W-:Y:S05]  /*b830*/  BRA `(.L_x_319) ;  /* 0xfffffffc001c7947 */ /* 0x000fea000383ffff */
.L_x_309:
[----:B-1----:R1:W2:Y:S02]  /*b840*/  SYNCS.PHASECHK.TRANS64.TRYWAIT P0, [R7+URZ], R4 ;  /* 0x00000004070075a7 */ /* 0x0022a4000800017f */
[----:B--2---:R-:W-:Y:S05]  /*b850*/  @!P0 NANOSLEEP.SYNCS 0x989680 ;  /* 0x009896800000895d */ /* 0x004fea0003900000 */
[----:B------:R-:W2:Y:S02]  /*b860*/  @!P0 SYNCS.PHASECHK.TRANS64 P0, [R7+URZ], R4 ;  /* 0x00000004070085a7 */ /* 0x000ea4000800007f */
[----:B--2---:R-:W-:Y:S05]  /*b870*/  @!P0 BRA `(.L_x_309) ;  /* 0xfffffffc00f08947 */ /* 0x004fea000383ffff */
[----:B------:R-:W-:Y:S05]  /*b880*/  BRA `(.L_x_320) ;  /* 0xfffffffc00247947 */ /* 0x000fea000383ffff */
.L_x_321:
[----:B------:R-:W-:-:S00]  /*b890*/  BRA `(.L_x_321) ;  /* 0xfffffffc00fc7947 */ /* 0x000fc0000383ffff */
[----:B------:R-:W-:-:S00]  /*b8a0*/  NOP ;  /* 0x0000000000007918 */ /* 0x000fc00000000000 */
        /* <DEDUP_REMOVED lines=13> */
.L_x_322:


//--------------------- .nv.global.init           --------------------------
	.section	.nv.global.init,"aw",@progbits
.nv.global.init:
	.type		$str$22,@object
	.size		$str$22,($str$23 - $str$22)
$str$22:
        /*0000*/ 	.byte	0x6b, 0x5f, 0x74, 0x69, 0x6c, 0x65, 0x5f, 0x63, 0x6f, 0x75, 0x6e, 0x74, 0x20, 0x3e, 0x3d, 0x20
        /*0010*/ 	.byte	0x31, 0x00
	.type		$str$23,@object
	.size		$str$23,(__unnamed_1 - $str$23)
$str$23:
        /*0012*/ 	.byte	0x2f, 0x74, 0x6d, 0x70, 0x2f, 0x63, 0x75, 0x74, 0x6c, 0x61, 0x73, 0x73, 0x5f, 0x73, 0x77, 0x65
        /*0022*/ 	.byte	0x65, 0x70, 0x5f, 0x73, 0x72, 0x63, 0x2f, 0x69, 0x6e, 0x63, 0x6c, 0x75, 0x64, 0x65, 0x2f, 0x63
        /*0032*/ 	.byte	0x75, 0x74, 0x6c, 0x61, 0x73, 0x73, 0x2f, 0x67, 0x65, 0x6d, 0x6d, 0x2f, 0x63, 0x6f, 0x6c, 0x6c
        /*0042*/ 	.byte	0x65, 0x63, 0x74, 0x69, 0x76, 0x65, 0x2f, 0x73, 0x6d, 0x39, 0x30, 0x5f, 0x6d, 0x6d, 0x61, 0x5f
        /*0052*/ 	.byte	0x74, 0x6d, 0x61, 0x5f, 0x67, 0x6d, 0x6d, 0x61, 0x5f, 0x73, 0x73, 0x5f, 0x77, 0x61, 0x72, 0x70
        /*0062*/ 	.byte	0x73, 0x70, 0x65, 0x63, 0x69, 0x61, 0x6c, 0x69, 0x7a, 0x65, 0x64, 0x2e, 0x68, 0x70, 0x70, 0x00
	.type		__unnamed_1,@object
	.size		__unnamed_1,(.L_0 - __unnamed_1)
__unnamed_1:
        /*0072*/ 	.byte	0x76, 0x6f, 0x69, 0x64, 0x20, 0x63, 0x75, 0x74, 0x6c, 0x61, 0x73, 0x73, 0x3a, 0x3a, 0x67, 0x65
        /* <DEDUP_REMOVED lines=177> */
.L_0:


//--------------------- .nv.shared._ZN7cutlass13device_kernelINS_4gemm6kernel13GemmUniversalIN4cute5tupleIJiiiiEEENS1_10collective13CollectiveMmaINS1_34MainloopSm90TmaGmmaWarpSpecializedILi4ENS5_IJNS4_1CILi1EEESB_SB_EEENS1_35KernelTmaWarpSpecializedCooperativeEEENS5_IJNSA_ILi128EEENSA_ILi256EEENSA_ILi32EEEEEENS_10tfloat32_tENS5_IJlSB_lEEESJ_SK_NS4_8TiledMMAINS4_8MMA_AtomIJNS4_4SM904GMMA30MMA_64x256x8_F32TF32TF32_SS_TNILNSO_7ScaleInE1ELSQ_1EEEEEENS4_6LayoutINS5_IJNSA_ILi2EEESB_SB_EEENS5_IJSB_NSA_ILi0EEESW_EEEEENS5_IJNS4_10UnderscoreESZ_SZ_EEEEENS4_13SM90_TMA_LOADENS4_14ComposedLayoutINS4_7SwizzleILi3ELi4ELi3EEENS4_18smem_ptr_flag_bitsILi32EEENST_INS5_IJNSA_ILi8EEESH_EEENS5_IJSH_SB_EEEEEEEvNS4_8identityES12_S1C_vS1D_EENS_8epilogue10collective6detail29Sm90TmaWarpSpecializedAdapterINS1G_15DefaultEpilogueISJ_SK_SK_NS1F_6thread17LinearCombinationISJ_Li1EffLNS1K_9ScaleType4KindE0ELNS_15FloatRoundStyleE2ESJ_EENS1_15EpilogueDefaultEEEEEvvEEEEvNT_6ParamsE --------------------------
	.section	.nv.shared._ZN7cutlass13device_kernelINS_4gemm6kernel13GemmUniversalIN4cute5tupleIJiiiiEEENS1_10collective13CollectiveMmaINS1_34MainloopSm90TmaGmmaWarpSpecializedILi4ENS5_IJNS4_1CILi1EEESB_SB_EEENS1_35KernelTmaWarpSpecializedCooperativeEEENS5_IJNSA_ILi128EEENSA_ILi256EEENSA_ILi32EEEEEENS_10tfloat32_tENS5_IJlSB_lEEESJ_SK_NS4_8TiledMMAINS4_8MMA_AtomIJNS4_4SM904GMMA30MMA_64x256x8_F32TF32TF32_SS_TNILNSO_7ScaleInE1ELSQ_1EEEEEENS4_6LayoutINS5_IJNSA_ILi2EEESB_SB_EEENS5_IJSB_NSA_ILi0EEESW_EEEEENS5_IJNS4_10UnderscoreESZ_SZ_EEEEENS4_13SM90_TMA_LOADENS4_14ComposedLayoutINS4_7SwizzleILi3ELi4ELi3EEENS4_18smem_ptr_flag_bitsILi32EEENST_INS5_IJNSA_ILi8EEESH_EEENS5_IJSH_SB_EEEEEEEvNS4_8identityES12_S1C_vS1D_EENS_8epilogue10collective6detail29Sm90TmaWarpSpecializedAdapterINS1G_15DefaultEpilogueISJ_SK_SK_NS1F_6thread17LinearCombinationISJ_Li1EffLNS1K_9ScaleType4KindE0ELNS_15FloatRoundStyleE2ESJ_EENS1_15EpilogueDefaultEEEEEvvEEEEvNT_6ParamsE,"aw",@nobits
	.sectionflags	@""
	.align	16
	.zero		1024


//--------------------- .nv.shared.reserved.0     --------------------------
	.section	.nv.shared.reserved.0,"aw",@nobits
	.weak		__nv_reservedSMEM_offset_0_alias
	.size		__nv_reservedSMEM_offset_0_alias, 0, 0
	.other		__nv_reservedSMEM_offset_0_alias,@"STO_CUDA_RESERVED_SHARED STV_DEFAULT"
__nv_reservedSMEM_offset_0_alias:
	.zero		0


//--------------------- .nv.global                --------------------------
	.section	.nv.global,"aw",@nobits
.nv.global:
	.type		_ZN40_INTERNAL_0741a808_4_k_cu_c71ad79f_179484cute1_E,@object
	.size		_ZN40_INTERNAL_0741a808_4_k_cu_c71ad79f_179484cute1_E,(_ZN40_INTERNAL_0741a808_4_k_cu_c71ad79f_179484cuda3std3__45__cpo6cbeginE - _ZN40_INTERNAL_0741a808_4_k_cu_c71ad79f_179484cute1_E)
_ZN40_INTERNAL_0741a808_4_k_cu_c71ad79f_179484cute1_E:
	.zero		1
	.type		_ZN40_INTERNAL_0741a808_4_k_cu_c71ad79f_179484cuda3std3__45__cpo6cbeginE,@object
	.size		_ZN40_INTERNAL_0741a808_4_k_cu_c71ad79f_179484cuda3std3__45__cpo6cbeginE,(_ZN40_INTERNAL_0741a808_4_k_cu_c71ad79f_179484cuda3std3__48in_placeE - _ZN40_INTERNAL_0741a808_4_k_cu_c71ad79f_179484cuda3std3__45__cpo6cbeginE)
_ZN40_INTERNAL_0741a808_4_k_cu_c71ad79f_179484cuda3std3__45__cpo6cbeginE:
	.zero		1
	.type		_ZN40_INTERNAL_0741a808_4_k_cu_c71ad79f_179484cuda3std3__48in_placeE,@object
	.size		_ZN40_INTERNAL_0741a808_4_k_cu_c71ad79f_179484cuda3std3__48in_placeE,(_ZN40_INTERNAL_0741a808_4_k_cu_c71ad79f_179484cuda3std6ranges3__45__cpo9iter_moveE - _ZN40_INTERNAL_0741a808_4_k_cu_c71ad79f_179484cuda3std3__48in_placeE)
_ZN40_INTERNAL_0741a808_4_k_cu_c71ad79f_179484cuda3std3__48in_placeE:
	.zero		1
	.type		_ZN40_INTERNAL_0741a808_4_k_cu_c71ad79f_179484cuda3std6ranges3__45__cpo9iter_moveE,@object
	.size		_ZN40_INTERNAL_0741a808_4_k_cu_c71ad79f_179484cuda3std6ranges3__45__cpo9iter_moveE,(_ZN40_INTERNAL_0741a808_4_k_cu_c71ad79f_179484cuda3std3__45__cpo5beginE - _ZN40_INTERNAL_0741a808_4_k_cu_c71ad79f_179484cuda3std6ranges3__45__cpo9iter_moveE)
_ZN40_INTERNAL_0741a808_4_k_cu_c71ad79f_179484cuda3std6ranges3__45__cpo9iter_moveE:
	.zero		1
	.type		_ZN40_INTERNAL_0741a808_4_k_cu_c71ad79f_179484cuda3std3__45__cpo5beginE,@object
	.size		_ZN40_INTERNAL_0741a808_4_k_cu_c71ad79f_179484cuda3std3__45__cpo5beginE,(_ZN40_INTERNAL_0741a808_4_k_cu_c71ad79f_179484cuda3std3__442_GLOBAL__N__0741a808_4_k_cu_c71ad79f_179486ignoreE - _ZN40_INTERNAL_0741a808_4_k_cu_c71ad79f_179484cuda3std3__45__cpo5beginE)
_ZN40_INTERNAL_0741a808_4_k_cu_c71ad79f_179484cuda3std3__45__cpo5beginE:
	.zero		1
	.type		_ZN40_INTERNAL_0741a808_4_k_cu_c71ad79f_179484cuda3std3__442_GLOBAL__N__0741a808_4_k_cu_c71ad79f_179486ignoreE,@object
	.size		_ZN40_INTERNAL_0741a808_4_k_cu_c71ad79f_179484cuda3std3__442_GLOBAL__N__0741a808_4_k_cu_c71ad79f_179486ignoreE,(_ZN40_INTERNAL_0741a808_4_k_cu_c71ad79f_179484cute7productE - _ZN40_INTERNAL_0741a808_4_k_cu_c71ad79f_179484cuda3std3__442_GLOBAL__N__0741a808_4_k_cu_c71ad79f_179486ignoreE)
_ZN40_INTERNAL_0741a808_4_k_cu_c71ad79f_179484cuda3std3__442_GLOBAL__N__0741a808_4_k_cu_c71ad79f_179486ignoreE:
	.zero		1
	.type		_ZN40_INTERNAL_0741a808_4_k_cu_c71ad79f_179484cute7productE,@object
	.size		_ZN40_INTERNAL_0741a808_4_k_cu_c71ad79f_179484cute7productE,(_ZN40_INTERNAL_0741a808_4_k_cu_c71ad79f_179484cuda3std3__45__cpo3endE - _ZN40_INTERNAL_0741a808_4_k_cu_c71ad79f_179484cute7productE)
_ZN40_INTERNAL_0741a808_4_k_cu_c71ad79f_179484cute7productE:
	.zero		1
	.type		_ZN40_INTERNAL_0741a808_4_k_cu_c71ad79f_179484cuda3std3__45__cpo3endE,@object
	.size		_ZN40_INTERNAL_0741a808_4_k_cu_c71ad79f_179484cuda3std3__45__cpo3endE,(_ZN40_INTERNAL_0741a808_4_k_cu_c71ad79f_179484cuda3std3__419piecewise_constructE - _ZN40_INTERNAL_0741a808_4_k_cu_c71ad79f_179484cuda3std3__45__cpo3endE)
_ZN40_INTERNAL_0741a808_4_k_cu_c71ad79f_179484cuda3std3__45__cpo3endE:
	.zero		1
	.type		_ZN40_INTERNAL_0741a808_4_k_cu_c71ad79f_179484cuda3std3__419piecewise_constructE,@object
	.size		_ZN40_INTERNAL_0741a808_4_k_cu_c71ad79f_179484cuda3std3__419piecewise_constructE,(_ZN40_INTERNAL_0741a808_4_k_cu_c71ad79f_179484cuda3std3__45__cpo4cendE - _ZN40_INTERNAL_0741a808_4_k_cu_c71ad79f_179484cuda3std3__419piecewise_constructE)
_ZN40_INTERNAL_0741a808_4_k_cu_c71ad79f_179484cuda3std3__419piecewise_constructE:
	.zero		1
	.type		_ZN40_INTERNAL_0741a808_4_k_cu_c71ad79f_179484cuda3std3__45__cpo4cendE,@object
	.size		_ZN40_INTERNAL_0741a808_4_k_cu_c71ad79f_179484cuda3std3__45__cpo4cendE,(_ZN40_INTERNAL_0741a808_4_k_cu_c71ad79f_179484cuda3std6ranges3__45__cpo4swapE - _ZN40_INTERNAL_0741a808_4_k_cu_c71ad79f_179484cuda3std3__45__cpo4cendE)
_ZN40_INTERNAL_0741a808_4_k_cu_c71ad79f_179484cuda3std3__45__cpo4cendE:
	.zero		1
	.type		_ZN40_INTERNAL_0741a808_4_k_cu_c71ad79f_179484cuda3std6ranges3__45__cpo4swapE,@object
	.size		_ZN40_INTERNAL_0741a808_4_k_cu_c71ad79f_179484cuda3std6ranges3__45__cpo4swapE,(.L_8 - _ZN40_INTERNAL_0741a808_4_k_cu_c71ad79f_179484cuda3std6ranges3__45__cpo4swapE)
_ZN40_INTERNAL_0741a808_4_k_cu_c71ad79f_179484cuda3std6ranges3__45__cpo4swapE:
	.zero		1
.L_8:


//--------------------- .nv.constant0._ZN7cutlass13device_kernelINS_4gemm6kernel13GemmUniversalIN4cute5tupleIJiiiiEEENS1_10collective13CollectiveMmaINS1_34MainloopSm90TmaGmmaWarpSpecializedILi4ENS5_IJNS4_1CILi1EEESB_SB_EEENS1_35KernelTmaWarpSpecializedCooperativeEEENS5_IJNSA_ILi128EEENSA_ILi256EEENSA_ILi32EEEEEENS_10tfloat32_tENS5_IJlSB_lEEESJ_SK_NS4_8TiledMMAINS4_8MMA_AtomIJNS4_4SM904GMMA30MMA_64x256x8_F32TF32TF32_SS_TNILNSO_7ScaleInE1ELSQ_1EEEEEENS4_6LayoutINS5_IJNSA_ILi2EEESB_SB_EEENS5_IJSB_NSA_ILi0EEESW_EEEEENS5_IJNS4_10UnderscoreESZ_SZ_EEEEENS4_13SM90_TMA_LOADENS4_14ComposedLayoutINS4_7SwizzleILi3ELi4ELi3EEENS4_18smem_ptr_flag_bitsILi32EEENST_INS5_IJNSA_ILi8EEESH_EEENS5_IJSH_SB_EEEEEEEvNS4_8identityES12_S1C_vS1D_EENS_8epilogue10collective6detail29Sm90TmaWarpSpecializedAdapterINS1G_15DefaultEpilogueISJ_SK_SK_NS1F_6thread17LinearCombinationISJ_Li1EffLNS1K_9ScaleType4KindE0ELNS_15FloatRoundStyleE2ESJ_EENS1_15EpilogueDefaultEEEEEvvEEEEvNT_6ParamsE --------------------------
	.section	.nv.constant0._ZN7cutlass13device_kernelINS_4gemm6kernel13GemmUniversalIN4cute5tupleIJiiiiEEENS1_10collective13CollectiveMmaINS1_34MainloopSm90TmaGmmaWarpSpecializedILi4ENS5_IJNS4_1CILi1EEESB_SB_EEENS1_35KernelTmaWarpSpecializedCooperativeEEENS5_IJNSA_ILi128EEENSA_ILi256EEENSA_ILi32EEEEEENS_10tfloat32_tENS5_IJlSB_lEEESJ_SK_NS4_8TiledMMAINS4_8MMA_AtomIJNS4_4SM904GMMA30MMA_64x256x8_F32TF32TF32_SS_TNILNSO_7ScaleInE1ELSQ_1EEEEEENS4_6LayoutINS5_IJNSA_ILi2EEESB_SB_EEENS5_IJSB_NSA_ILi0EEESW_EEEEENS5_IJNS4_10UnderscoreESZ_SZ_EEEEENS4_13SM90_TMA_LOADENS4_14ComposedLayoutINS4_7SwizzleILi3ELi4ELi3EEENS4_18smem_ptr_flag_bitsILi32EEENST_INS5_IJNSA_ILi8EEESH_EEENS5_IJSH_SB_EEEEEEEvNS4_8identityES12_S1C_vS1D_EENS_8epilogue10collective6detail29Sm90TmaWarpSpecializedAdapterINS1G_15DefaultEpilogueISJ_SK_SK_NS1F_6thread17LinearCombinationISJ_Li1EffLNS1K_9ScaleType4KindE0ELNS_15FloatRoundStyleE2ESJ_EENS1_15EpilogueDefaultEEEEEvvEEEEvNT_6ParamsE,"a",@progbits
	.sectionflags	@""
	.align	4
.nv.constant0._ZN7cutlass13device_kernelINS_4gemm6kernel13GemmUniversalIN4cute5tupleIJiiiiEEENS1_10collective13CollectiveMmaINS1_34MainloopSm90TmaGmmaWarpSpecializedILi4ENS5_IJNS4_1CILi1EEESB_SB_EEENS1_35KernelTmaWarpSpecializedCooperativeEEENS5_IJNSA_ILi128EEENSA_ILi256EEENSA_ILi32EEEEEENS_10tfloat32_tENS5_IJlSB_lEEESJ_SK_NS4_8TiledMMAINS4_8MMA_AtomIJNS4_4SM904GMMA30MMA_64x256x8_F32TF32TF32_SS_TNILNSO_7ScaleInE1ELSQ_1EEEEEENS4_6LayoutINS5_IJNSA_ILi2EEESB_SB_EEENS5_IJSB_NSA_ILi0EEESW_EEEEENS5_IJNS4_10UnderscoreESZ_SZ_EEEEENS4_13SM90_TMA_LOADENS4_14ComposedLayoutINS4_7SwizzleILi3ELi4ELi3EEENS4_18smem_ptr_flag_bitsILi32EEENST_INS5_IJNSA_ILi8EEESH_EEENS5_IJSH_SB_EEEEEEEvNS4_8identityES12_S1C_vS1D_EENS_8epilogue10collective6detail29Sm90TmaWarpSpecializedAdapterINS1G_15DefaultEpilogueISJ_SK_SK_NS1F_6thread17LinearCombinationISJ_Li1EffLNS1K_9ScaleType4KindE0ELNS_15FloatRoundStyleE2ESJ_EENS1_15EpilogueDefaultEEEEEvvEEEEvNT_6ParamsE:
	.zero		1664


//--------------------- SYMBOLS --------------------------

	.type		.nv.reservedSmem.offset0,@object
	.size		.nv.reservedSmem.offset0,0x4
	.type		__assertfail,@function
